	.target	sm_90a

	.elftype	@"ET_EXEC"


//--------------------- .note.nv.tkinfo           --------------------------
	.section	.note.nv.tkinfo,"",@"SHT_NOTE"
	.sectionflags	@"SHF_NOTE_NV_TKINFO"
	.tkinfo
        /*0018*/ 	.word	0x00000002
        /*0030*/ 	.string	""
        /*0030*/ 	.string	"ptxas"
        /*0030*/ 	.string	"Cuda compilation tools, release 13.0, V13.0.88"
        /*0030*/ 	.string	"Build cuda_13.0.r13.0/compiler.36424714_0"
        /*0030*/ 	.string	"-arch sm_90a -m 64 "



//--------------------- .note.nv.cuinfo           --------------------------
	.section	.note.nv.cuinfo,"",@"SHT_NOTE"
	.sectionflags	@"SHF_NOTE_NV_CUINFO"
        /*0018*/ 	.short	0x0002
        /*001a*/ 	.short	0x005a
        /*001c*/ 	.short	0x0082
	.zero		2


//--------------------- .nv.info                  --------------------------
	.section	.nv.info,"",@"SHT_CUDA_INFO"
	.align	4


	//----- nvinfo : EIATTR_REGCOUNT
	.align		4
        /*0000*/ 	.byte	0x04, 0x2f
        /*0002*/ 	.short	(.L_15 - .L_14)
	.align		4
.L_14:
        /*0004*/ 	.word	index@(_ZN7cutlass13device_kernelINS_4gemm6kernel13GemmUniversalIN4cute5tupleIJiiiiEEENS1_10collective13CollectiveMmaINS1_34MainloopSm90TmaGmmaWarpSpecializedILi6ENS5_IJNS4_1CILi2EEENSA_ILi1EEESC_EEENS1_35KernelTmaWarpSpecializedCooperativeEEENS5_IJNSA_ILi192EEENSA_ILi384EEENSA_ILi32EEEEEENS_6half_tENS5_IJlSC_lEEESK_SL_NS4_8TiledMMAINS4_8MMA_AtomIJNS4_4SM904GMMA26MMA_64x192x16_F32F16F16_SSILNSP_5MajorE0ELSR_0ELNSP_7ScaleInE1ELSS_1EEEEEENS4_6LayoutISD_NS5_IJSC_NSA_ILi0EEESW_EEEEENS5_IJNS4_10UnderscoreESZ_SZ_EEEEENS4_13SM90_TMA_LOADENS4_14ComposedLayoutINS4_7SwizzleILi2ELi4ELi3EEENS4_18smem_ptr_flag_bitsILi16EEENSV_INS5_IJNSA_ILi8EEESI_EEENS5_IJSI_SC_EEEEEEEvNS4_8identityENS4_23SM90_TMA_LOAD_MULTICASTES1C_vS1D_EENS_8epilogue10collective6detail29Sm90TmaWarpSpecializedAdapterINS1H_15DefaultEpilogueISK_SL_SL_NS1G_6thread17LinearCombinationISK_Li1EffLNS1L_9ScaleType4KindE0ELNS_15FloatRoundStyleE2ESK_EENS1_15EpilogueDefaultEEEEEvvEEEEvNT_6ParamsE)
        /*0008*/ 	.word	0x000000a8


	//----- nvinfo : EIATTR_FRAME_SIZE
	.align		4
.L_15:
        /*000c*/ 	.byte	0x04, 0x11
        /*000e*/ 	.short	(.L_17 - .L_16)
	.align		4
.L_16:
        /*0010*/ 	.word	index@(_ZN7cutlass13device_kernelINS_4gemm6kernel13GemmUniversalIN4cute5tupleIJiiiiEEENS1_10collective13CollectiveMmaINS1_34MainloopSm90TmaGmmaWarpSpecializedILi6ENS5_IJNS4_1CILi2EEENSA_ILi1EEESC_EEENS1_35KernelTmaWarpSpecializedCooperativeEEENS5_IJNSA_ILi192EEENSA_ILi384EEENSA_ILi32EEEEEENS_6half_tENS5_IJlSC_lEEESK_SL_NS4_8TiledMMAINS4_8MMA_AtomIJNS4_4SM904GMMA26MMA_64x192x16_F32F16F16_SSILNSP_5MajorE0ELSR_0ELNSP_7ScaleInE1ELSS_1EEEEEENS4_6LayoutISD_NS5_IJSC_NSA_ILi0EEESW_EEEEENS5_IJNS4_10UnderscoreESZ_SZ_EEEEENS4_13SM90_TMA_LOADENS4_14ComposedLayoutINS4_7SwizzleILi2ELi4ELi3EEENS4_18smem_ptr_flag_bitsILi16EEENSV_INS5_IJNSA_ILi8EEESI_EEENS5_IJSI_SC_EEEEEEEvNS4_8identityENS4_23SM90_TMA_LOAD_MULTICASTES1C_vS1D_EENS_8epilogue10collective6detail29Sm90TmaWarpSpecializedAdapterINS1H_15DefaultEpilogueISK_SL_SL_NS1G_6thread17LinearCombinationISK_Li1EffLNS1L_9ScaleType4KindE0ELNS_15FloatRoundStyleE2ESK_EENS1_15EpilogueDefaultEEEEEvvEEEEvNT_6ParamsE)
        /*0014*/ 	.word	0x000008f8


	//----- nvinfo : EIATTR_MIN_STACK_SIZE
	.align		4
.L_17:
        /*0018*/ 	.byte	0x04, 0x12
        /*001a*/ 	.short	(.L_19 - .L_18)
	.align		4
.L_18:
        /*001c*/ 	.word	index@(_ZN7cutlass13device_kernelINS_4gemm6kernel13GemmUniversalIN4cute5tupleIJiiiiEEENS1_10collective13CollectiveMmaINS1_34MainloopSm90TmaGmmaWarpSpecializedILi6ENS5_IJNS4_1CILi2EEENSA_ILi1EEESC_EEENS1_35KernelTmaWarpSpecializedCooperativeEEENS5_IJNSA_ILi192EEENSA_ILi384EEENSA_ILi32EEEEEENS_6half_tENS5_IJlSC_lEEESK_SL_NS4_8TiledMMAINS4_8MMA_AtomIJNS4_4SM904GMMA26MMA_64x192x16_F32F16F16_SSILNSP_5MajorE0ELSR_0ELNSP_7ScaleInE1ELSS_1EEEEEENS4_6LayoutISD_NS5_IJSC_NSA_ILi0EEESW_EEEEENS5_IJNS4_10UnderscoreESZ_SZ_EEEEENS4_13SM90_TMA_LOADENS4_14ComposedLayoutINS4_7SwizzleILi2ELi4ELi3EEENS4_18smem_ptr_flag_bitsILi16EEENSV_INS5_IJNSA_ILi8EEESI_EEENS5_IJSI_SC_EEEEEEEvNS4_8identityENS4_23SM90_TMA_LOAD_MULTICASTES1C_vS1D_EENS_8epilogue10collective6detail29Sm90TmaWarpSpecializedAdapterINS1H_15DefaultEpilogueISK_SL_SL_NS1G_6thread17LinearCombinationISK_Li1EffLNS1L_9ScaleType4KindE0ELNS_15FloatRoundStyleE2ESK_EENS1_15EpilogueDefaultEEEEEvvEEEEvNT_6ParamsE)
        /*0020*/ 	.word	0x000008f8
.L_19:


//--------------------- .nv.compat                --------------------------
	.section	.nv.compat,"",@"SHT_CUDA_COMPAT_INFO"
	.align	4
        /*0000*/ 	.byte	0x02, 0x09, 0x01, 0x00, 0x02, 0x02, 0x04, 0x00, 0x02, 0x05, 0x05, 0x00, 0x03, 0x07, 0x01, 0x01
        /*0010*/ 	.byte	0x02, 0x03, 0x01, 0x00, 0x02, 0x06, 0x01, 0x00, 0x04, 0x0b, 0x08, 0x00, 0x00, 0x00, 0x00, 0x00
        /*0020*/ 	.byte	0x00, 0x00, 0x00, 0x00


//--------------------- .nv.info._ZN7cutlass13device_kernelINS_4gemm6kernel13GemmUniversalIN4cute5tupleIJiiiiEEENS1_10collective13CollectiveMmaINS1_34MainloopSm90TmaGmmaWarpSpecializedILi6ENS5_IJNS4_1CILi2EEENSA_ILi1EEESC_EEENS1_35KernelTmaWarpSpecializedCooperativeEEENS5_IJNSA_ILi192EEENSA_ILi384EEENSA_ILi32EEEEEENS_6half_tENS5_IJlSC_lEEESK_SL_NS4_8TiledMMAINS4_8MMA_AtomIJNS4_4SM904GMMA26MMA_64x192x16_F32F16F16_SSILNSP_5MajorE0ELSR_0ELNSP_7ScaleInE1ELSS_1EEEEEENS4_6LayoutISD_NS5_IJSC_NSA_ILi0EEESW_EEEEENS5_IJNS4_10UnderscoreESZ_SZ_EEEEENS4_13SM90_TMA_LOADENS4_14ComposedLayoutINS4_7SwizzleILi2ELi4ELi3EEENS4_18smem_ptr_flag_bitsILi16EEENSV_INS5_IJNSA_ILi8EEESI_EEENS5_IJSI_SC_EEEEEEEvNS4_8identityENS4_23SM90_TMA_LOAD_MULTICASTES1C_vS1D_EENS_8epilogue10collective6detail29Sm90TmaWarpSpecializedAdapterINS1H_15DefaultEpilogueISK_SL_SL_NS1G_6thread17LinearCombinationISK_Li1EffLNS1L_9ScaleType4KindE0ELNS_15FloatRoundStyleE2ESK_EENS1_15EpilogueDefaultEEEEEvvEEEEvNT_6ParamsE --------------------------
	.section	.nv.info._ZN7cutlass13device_kernelINS_4gemm6kernel13GemmUniversalIN4cute5tupleIJiiiiEEENS1_10collective13CollectiveMmaINS1_34MainloopSm90TmaGmmaWarpSpecializedILi6ENS5_IJNS4_1CILi2EEENSA_ILi1EEESC_EEENS1_35KernelTmaWarpSpecializedCooperativeEEENS5_IJNSA_ILi192EEENSA_ILi384EEENSA_ILi32EEEEEENS_6half_tENS5_IJlSC_lEEESK_SL_NS4_8TiledMMAINS4_8MMA_AtomIJNS4_4SM904GMMA26MMA_64x192x16_F32F16F16_SSILNSP_5MajorE0ELSR_0ELNSP_7ScaleInE1ELSS_1EEEEEENS4_6LayoutISD_NS5_IJSC_NSA_ILi0EEESW_EEEEENS5_IJNS4_10UnderscoreESZ_SZ_EEEEENS4_13SM90_TMA_LOADENS4_14ComposedLayoutINS4_7SwizzleILi2ELi4ELi3EEENS4_18smem_ptr_flag_bitsILi16EEENSV_INS5_IJNSA_ILi8EEESI_EEENS5_IJSI_SC_EEEEEEEvNS4_8identityENS4_23SM90_TMA_LOAD_MULTICASTES1C_vS1D_EENS_8epilogue10collective6detail29Sm90TmaWarpSpecializedAdapterINS1H_15DefaultEpilogueISK_SL_SL_NS1G_6thread17LinearCombinationISK_Li1EffLNS1L_9ScaleType4KindE0ELNS_15FloatRoundStyleE2ESK_EENS1_15EpilogueDefaultEEEEEvvEEEEvNT_6ParamsE,"",@"SHT_CUDA_INFO"
	.sectionflags	@""
	.align	4


	//----- nvinfo : EIATTR_CUDA_API_VERSION
	.align		4
        /*0000*/ 	.byte	0x04, 0x37
        /*0002*/ 	.short	(.L_21 - .L_20)
.L_20:
        /*0004*/ 	.word	0x00000082


	//----- nvinfo : EIATTR_KPARAM_INFO
	.align		4
.L_21:
        /*0008*/ 	.byte	0x04, 0x17
        /*000a*/ 	.short	(.L_23 - .L_22)
.L_22:
        /*000c*/ 	.word	0x00000000
        /*0010*/ 	.short	0x0000
        /*0012*/ 	.short	0x0070
        /*0014*/ 	.byte	0x00, 0xf0, 0x01, 0x10


	//----- nvinfo : EIATTR_SPARSE_MMA_MASK
	.align		4
.L_23:
        /*0018*/ 	.byte	0x03, 0x50
        /*001a*/ 	.short	0x0000


	//----- nvinfo : EIATTR_MAXREG_COUNT
	.align		4
        /*001c*/ 	.byte	0x03, 0x1b
        /*001e*/ 	.short	0x00a8


	//----- nvinfo : EIATTR_NUM_BARRIERS
	.align		4
        /*0020*/ 	.byte	0x02, 0x4c
        /*0022*/ 	.byte	0x01
	.zero		1


	//----- nvinfo : EIATTR_EXTERNS
	.align		4
        /*0024*/ 	.byte	0x04, 0x0f
        /*0026*/ 	.short	(.L_25 - .L_24)


	//   ....[0]....
	.align		4
.L_24:
        /*0028*/ 	.word	index@(__assertfail)


	//----- nvinfo : EIATTR_ANNOTATIONS
	.align		4
.L_25:
        /*002c*/ 	.byte	0x04, 0x55
        /*002e*/ 	.short	(.L_27 - .L_26)


	//   ....[0]....
.L_26:
        /*0030*/ 	.word	0x00000001
        /*0034*/ 	.byte	0xf0, 0x06, 0x00, 0x00, 0x01, 0x00, 0x00, 0x00, 0x10, 0x08, 0x00, 0x00, 0x01, 0x00, 0x00, 0x00
        /* <DEDUP_REMOVED lines=802> */
        /*3264*/ 	.byte	0x00, 0x35, 0x02, 0x00, 0x01, 0x00, 0x00, 0x00, 0x10, 0x3b, 0x02, 0x00


	//----- nvinfo : EIATTR_MERCURY_ISA_VERSION
	.align		4
.L_27:
        /*3270*/ 	.byte	0x03, 0x5f
        /*3272*/ 	.short	0x0101


	//----- nvinfo : EIATTR_INT_WARP_WIDE_INSTR_OFFSETS
	.align		4
        /*3274*/ 	.byte	0x04, 0x31
        /*3276*/ 	.short	(.L_29 - .L_28)


	//   ....[0]....
.L_28:
        /*3278*/ 	.word	0x000004e0


	//   ....[1]....
        /*327c*/ 	.word	0x000004f0


	//   ....[2]....
        /*3280*/ 	.word	0x00000690


	//----- nvinfo : EIATTR_COOP_GROUP_MASK_REGIDS
	.align		4
.L_29:
        /*3284*/ 	.byte	0x04, 0x29
        /*3286*/ 	.short	(.L_31 - .L_30)


	//   ....[0]....
.L_30:
        /*3288*/ 	.word	0xffffffff


	//   ....[1]....
        /*328c*/ 	.word	0xffffffff


	//   ....[2]....
        /*3290*/ 	.word	0xffffffff


	//   ....[3]....
        /*3294*/ 	.word	0xffffffff


	//   ....[4]....
        /*3298*/ 	.word	0xffffffff


	//   ....[5]....
        /*329c*/ 	.word	0xffffffff


	//----- nvinfo : EIATTR_COOP_GROUP_INSTR_OFFSETS
	.align		4
.L_31:
        /*32a0*/ 	.byte	0x04, 0x28
        /*32a2*/ 	.short	(.L_33 - .L_32)


	//   ....[0]....
.L_32:
        /*32a4*/ 	.word	0x00000070


	//   ....[1]....
        /*32a8*/ 	.word	0x00000080


	//   ....[2]....
        /*32ac*/ 	.word	0x00000140


	//   ....[3]....
        /*32b0*/ 	.word	0x00000320


	//   ....[4]....
        /*32b4*/ 	.word	0x00000860


	//   ....[5]....
        /*32b8*/ 	.word	0x00001330


	//----- nvinfo : EIATTR_REG_RECONFIG
	.align		4
.L_33:
        /*32bc*/ 	.byte	0x01, 0x54
	.zero		2


	//----- nvinfo : EIATTR_SYSCALL_OFFSETS
	.align		4
        /*32c0*/ 	.byte	0x04, 0x46
        /*32c2*/ 	.short	(.L_35 - .L_34)


	//   ....[0]....
.L_34:
        /*32c4*/ 	.word	0x000014e0


	//----- nvinfo : EIATTR_MBARRIER_INSTR_OFFSETS
	.align		4
.L_35:
        /*32c8*/ 	.byte	0x04, 0x39
        /*32ca*/ 	.short	(.L_37 - .L_36)


	//   ....[0]....
.L_36:
        /*32cc*/ 	.word	0x00000240
        /*32d0*/ 	.word	0x000000ff
        /*32d4*/ 	.word	0x00000000
        /*32d8*/ 	.short	0x0100
        /*32da*/ 	.byte	0x08
	.zero		1


	//   ....[1]....
        /*32dc*/ 	.word	0x00000250
        /*32e0*/ 	.word	0x000000ff
        /*32e4*/ 	.word	0x00000030
        /*32e8*/ 	.short	0x0100
        /*32ea*/ 	.byte	0x08
	.zero		1


	//   ....[2]....
        /*32ec*/ 	.word	0x00000260
        /*32f0*/ 	.word	0x000000ff
        /*32f4*/ 	.word	0x00000008
        /*32f8*/ 	.short	0x0100
        /*32fa*/ 	.byte	0x08
	.zero		1


	//   ....[3]....
        /*32fc*/ 	.word	0x00000270
        /*3300*/ 	.word	0x000000ff
        /*3304*/ 	.word	0x00000038
        /*3308*/ 	.short	0x0100
        /*330a*/ 	.byte	0x08
	.zero		1


	//   ....[4]....
        /*330c*/ 	.word	0x00000280
        /*3310*/ 	.word	0x000000ff
        /*3314*/ 	.word	0x00000010
        /*3318*/ 	.short	0x0100
        /*331a*/ 	.byte	0x08
	.zero		1


	//   ....[5]....
        /*331c*/ 	.word	0x00000290
        /*3320*/ 	.word	0x000000ff
        /*3324*/ 	.word	0x00000040
        /*3328*/ 	.short	0x0100
        /*332a*/ 	.byte	0x08
	.zero		1


	//   ....[6]....
        /*332c*/ 	.word	0x000002a0
        /*3330*/ 	.word	0x000000ff
        /*3334*/ 	.word	0x00000018
        /*3338*/ 	.short	0x0100
        /*333a*/ 	.byte	0x08
	.zero		1


	//   ....[7]....
        /*333c*/ 	.word	0x000002b0
        /*3340*/ 	.word	0x000000ff
        /*3344*/ 	.word	0x00000048
        /*3348*/ 	.short	0x0100
        /*334a*/ 	.byte	0x08
	.zero		1


	//   ....[8]....
        /*334c*/ 	.word	0x000002c0
        /*3350*/ 	.word	0x000000ff
        /*3354*/ 	.word	0x00000020
        /*3358*/ 	.short	0x0100
        /*335a*/ 	.byte	0x08
	.zero		1


	//   ....[9]....
        /*335c*/ 	.word	0x000002d0
        /*3360*/ 	.word	0x000000ff
        /*3364*/ 	.word	0x00000050
        /*3368*/ 	.short	0x0100
        /*336a*/ 	.byte	0x08
	.zero		1


	//   ....[10]....
        /*336c*/ 	.word	0x000002e0
        /*3370*/ 	.word	0x000000ff
        /*3374*/ 	.word	0x00000028
        /*3378*/ 	.short	0x0100
        /*337a*/ 	.byte	0x08
	.zero		1


	//   ....[11]....
        /*337c*/ 	.word	0x000002f0
        /*3380*/ 	.word	0x000000ff
        /*3384*/ 	.word	0x00000058
        /*3388*/ 	.short	0x0100
        /*338a*/ 	.byte	0x08
	.zero		1


	//   ....[12]....
        /*338c*/ 	.word	0x00000740
        /*3390*/ 	.word	0x000000ff
        /*3394*/ 	.word	0x00000070
        /*3398*/ 	.short	0x0100
        /*339a*/ 	.byte	0x06
	.zero		1


	//   ....[13]....
        /*339c*/ 	.word	0x000007e0
        /*33a0*/ 	.word	0x000000ff
        /*33a4*/ 	.word	0x00000078
        /*33a8*/ 	.short	0x0100
        /*33aa*/ 	.byte	0x06
	.zero		1


	//   ....[14]....
        /*33ac*/ 	.word	0x00001580
        /*33b0*/ 	.word	0x00000003
        /*33b4*/ 	.word	0x00000000
        /*33b8*/ 	.short	0x010a
        /*33ba*/ 	.byte	0x3f
	.zero		1


	//   ....[15]....
        /*33bc*/ 	.word	0x000015c0
        /*33c0*/ 	.word	0x00000003
        /*33c4*/ 	.word	0x00000000
        /*33c8*/ 	.short	0x010a
        /*33ca*/ 	.byte	0x3f
	.zero		1


	//   ....[16]....
        /*33cc*/ 	.word	0x00004850
        /*33d0*/ 	.word	0x000000ff
        /*33d4*/ 	.word	0x00000000
        /*33d8*/ 	.short	0x010a
        /*33da*/ 	.byte	0x07
	.zero		1


	//   ....[17]....
        /*33dc*/ 	.word	0x00004890
        /*33e0*/ 	.word	0x000000ff
        /*33e4*/ 	.word	0x00000000
        /*33e8*/ 	.short	0x010a
        /*33ea*/ 	.byte	0x07
	.zero		1


	//   ....[18]....
        /*33ec*/ 	.word	0x000084b0
        /*33f0*/ 	.word	0x00000005
        /*33f4*/ 	.word	0x00000000
        /*33f8*/ 	.short	0x0101
        /*33fa*/ 	.byte	0x3f
	.zero		1


	//   ....[19]....
        /*33fc*/ 	.word	0x00008690
        /*3400*/ 	.word	0x00000000
        /*3404*/ 	.word	0x00000000
        /*3408*/ 	.short	0x0101
        /*340a*/ 	.byte	0x3f
	.zero		1


	//   ....[20]....
        /*340c*/ 	.word	0x00023070
        /*3410*/ 	.word	0x0000000f
        /*3414*/ 	.word	0x00000030
        /*3418*/ 	.short	0x010a
        /*341a*/ 	.byte	0x3f
	.zero		1


	//   ....[21]....
        /*341c*/ 	.word	0x00023400
        /*3420*/ 	.word	0x00000002
        /*3424*/ 	.word	0x00000078
        /*3428*/ 	.short	0x0101
        /*342a*/ 	.byte	0x3f
	.zero		1


	//   ....[22]....
        /*342c*/ 	.word	0x00023bc0
        /*3430*/ 	.word	0x00000005
        /*3434*/ 	.word	0x00000000
        /*3438*/ 	.short	0x010a
        /*343a*/ 	.byte	0x3f
	.zero		1


	//   ....[23]....
        /*343c*/ 	.word	0x00023c50
        /*3440*/ 	.word	0x00000005
        /*3444*/ 	.word	0x00000000
        /*3448*/ 	.short	0x010a
        /*344a*/ 	.byte	0x3f
	.zero		1


	//   ....[24]....
        /*344c*/ 	.word	0x00023ce0
        /*3450*/ 	.word	0x00000005
        /*3454*/ 	.word	0x00000000
        /*3458*/ 	.short	0x010a
        /*345a*/ 	.byte	0x3f
	.zero		1


	//   ....[25]....
        /*345c*/ 	.word	0x00023d70
        /*3460*/ 	.word	0x00000005
        /*3464*/ 	.word	0x00000000
        /*3468*/ 	.short	0x010a
        /*346a*/ 	.byte	0x3f
	.zero		1


	//   ....[26]....
        /*346c*/ 	.word	0x00023e00
        /*3470*/ 	.word	0x00000005
        /*3474*/ 	.word	0x00000000
        /*3478*/ 	.short	0x010a
        /*347a*/ 	.byte	0x3f
	.zero		1


	//   ....[27]....
        /*347c*/ 	.word	0x00023e90
        /*3480*/ 	.word	0x00000003
        /*3484*/ 	.word	0x00000000
        /*3488*/ 	.short	0x010a
        /*348a*/ 	.byte	0x3f
	.zero		1


	//   ....[28]....
        /*348c*/ 	.word	0x00023ef0
        /*3490*/ 	.word	0x00000003
        /*3494*/ 	.word	0x00000000
        /*3498*/ 	.short	0x010a
        /*349a*/ 	.byte	0x3f
	.zero		1


	//   ....[29]....
        /*349c*/ 	.word	0x00023f50
        /*34a0*/ 	.word	0x00000007
        /*34a4*/ 	.word	0x00000000
        /*34a8*/ 	.short	0x010a
        /*34aa*/ 	.byte	0x3f
	.zero		1


	//   ....[30]....
        /*34ac*/ 	.word	0x00024020
        /*34b0*/ 	.word	0x0000000f
        /*34b4*/ 	.word	0x00000030
        /*34b8*/ 	.short	0x010a
        /*34ba*/ 	.byte	0x3f
	.zero		1


	//   ....[31]....
        /*34bc*/ 	.word	0x000240f0
        /*34c0*/ 	.word	0x00000005
        /*34c4*/ 	.word	0x00000000
        /*34c8*/ 	.short	0x010a
        /*34ca*/ 	.byte	0x3f
	.zero		1


	//   ....[32]....
        /*34cc*/ 	.word	0x00024140
        /*34d0*/ 	.word	0x00000005
        /*34d4*/ 	.word	0x00000000
        /*34d8*/ 	.short	0x010a
        /*34da*/ 	.byte	0x3f
	.zero		1


	//   ....[33]....
        /*34dc*/ 	.word	0x00024190
        /*34e0*/ 	.word	0x00000005
        /*34e4*/ 	.word	0x00000000
        /*34e8*/ 	.short	0x010a
        /*34ea*/ 	.byte	0x3f
	.zero		1


	//   ....[34]....
        /*34ec*/ 	.word	0x000241e0
        /*34f0*/ 	.word	0x00000005
        /*34f4*/ 	.word	0x00000000
        /*34f8*/ 	.short	0x010a
        /*34fa*/ 	.byte	0x3f
	.zero		1


	//   ....[35]....
        /*34fc*/ 	.word	0x00024230
        /*3500*/ 	.word	0x00000005
        /*3504*/ 	.word	0x00000000
        /*3508*/ 	.short	0x010a
        /*350a*/ 	.byte	0x3f
	.zero		1


	//----- nvinfo : EIATTR_NUM_MBARRIERS
	.align		4
.L_37:
        /*350c*/ 	.byte	0x03, 0x38
        /*350e*/ 	.short	0x000e


	//----- nvinfo : EIATTR_EXIT_INSTR_OFFSETS
	.align		4
        /*3510*/ 	.byte	0x04, 0x1c
        /*3512*/ 	.short	(.L_39 - .L_38)


	//   ....[0]....
.L_38:
        /*3514*/ 	.word	0x00000a00


	//   ....[1]....
        /*3518*/ 	.word	0x00001250


	//   ....[2]....
        /*351c*/ 	.word	0x00022760


	//   ....[3]....
        /*3520*/ 	.word	0x00022d10


	//   ....[4]....
        /*3524*/ 	.word	0x00023ee0


	//----- nvinfo : EIATTR_MAX_THREADS
	.align		4
.L_39:
        /*3528*/ 	.byte	0x04, 0x05
        /*352a*/ 	.short	(.L_41 - .L_40)
.L_40:
        /*352c*/ 	.word	0x00000180
        /*3530*/ 	.word	0x00000001
        /*3534*/ 	.word	0x00000001


	//----- nvinfo : EIATTR_CRS_STACK_SIZE
	.align		4
.L_41:
        /*3538*/ 	.byte	0x04, 0x1e
        /*353a*/ 	.short	(.L_43 - .L_42)
.L_42:
        /*353c*/ 	.word	0x00000000


	//----- nvinfo : EIATTR_CBANK_PARAM_SIZE
	.align		4
.L_43:
        /*3540*/ 	.byte	0x03, 0x19
        /*3542*/ 	.short	0x0470


	//----- nvinfo : EIATTR_PARAM_CBANK
	.align		4
        /*3544*/ 	.byte	0x04, 0x0a
        /*3546*/ 	.short	(.L_45 - .L_44)
	.align		4
.L_44:
        /*3548*/ 	.word	index@(.nv.constant0._ZN7cutlass13device_kernelINS_4gemm6kernel13GemmUniversalIN4cute5tupleIJiiiiEEENS1_10collective13CollectiveMmaINS1_34MainloopSm90TmaGmmaWarpSpecializedILi6ENS5_IJNS4_1CILi2EEENSA_ILi1EEESC_EEENS1_35KernelTmaWarpSpecializedCooperativeEEENS5_IJNSA_ILi192EEENSA_ILi384EEENSA_ILi32EEEEEENS_6half_tENS5_IJlSC_lEEESK_SL_NS4_8TiledMMAINS4_8MMA_AtomIJNS4_4SM904GMMA26MMA_64x192x16_F32F16F16_SSILNSP_5MajorE0ELSR_0ELNSP_7ScaleInE1ELSS_1EEEEEENS4_6LayoutISD_NS5_IJSC_NSA_ILi0EEESW_EEEEENS5_IJNS4_10UnderscoreESZ_SZ_EEEEENS4_13SM90_TMA_LOADENS4_14ComposedLayoutINS4_7SwizzleILi2ELi4ELi3EEENS4_18smem_ptr_flag_bitsILi16EEENSV_INS5_IJNSA_ILi8EEESI_EEENS5_IJSI_SC_EEEEEEEvNS4_8identityENS4_23SM90_TMA_LOAD_MULTICASTES1C_vS1D_EENS_8epilogue10collective6detail29Sm90TmaWarpSpecializedAdapterINS1H_15DefaultEpilogueISK_SL_SL_NS1G_6thread17LinearCombinationISK_Li1EffLNS1L_9ScaleType4KindE0ELNS_15FloatRoundStyleE2ESK_EENS1_15EpilogueDefaultEEEEEvvEEEEvNT_6ParamsE)
        /*354c*/ 	.short	0x0210
        /*354e*/ 	.short	0x0470


	//----- nvinfo : EIATTR_SW_WAR
	.align		4
.L_45:
        /*3550*/ 	.byte	0x04, 0x36
        /*3552*/ 	.short	(.L_47 - .L_46)
.L_46:
        /*3554*/ 	.word	0x00000008
.L_47:


//--------------------- .nv.callgraph             --------------------------
	.section	.nv.callgraph,"",@"SHT_CUDA_CALLGRAPH"
	.align	4
	.sectionentsize	8
	.align		4
        /*0000*/ 	.word	0x00000000
	.align		4
        /*0004*/ 	.word	0xffffffff
	.align		4
        /*0008*/ 	.word	index@(_ZN7cutlass13device_kernelINS_4gemm6kernel13GemmUniversalIN4cute5tupleIJiiiiEEENS1_10collective13CollectiveMmaINS1_34MainloopSm90TmaGmmaWarpSpecializedILi6ENS5_IJNS4_1CILi2EEENSA_ILi1EEESC_EEENS1_35KernelTmaWarpSpecializedCooperativeEEENS5_IJNSA_ILi192EEENSA_ILi384EEENSA_ILi32EEEEEENS_6half_tENS5_IJlSC_lEEESK_SL_NS4_8TiledMMAINS4_8MMA_AtomIJNS4_4SM904GMMA26MMA_64x192x16_F32F16F16_SSILNSP_5MajorE0ELSR_0ELNSP_7ScaleInE1ELSS_1EEEEEENS4_6LayoutISD_NS5_IJSC_NSA_ILi0EEESW_EEEEENS5_IJNS4_10UnderscoreESZ_SZ_EEEEENS4_13SM90_TMA_LOADENS4_14ComposedLayoutINS4_7SwizzleILi2ELi4ELi3EEENS4_18smem_ptr_flag_bitsILi16EEENSV_INS5_IJNSA_ILi8EEESI_EEENS5_IJSI_SC_EEEEEEEvNS4_8identityENS4_23SM90_TMA_LOAD_MULTICASTES1C_vS1D_EENS_8epilogue10collective6detail29Sm90TmaWarpSpecializedAdapterINS1H_15DefaultEpilogueISK_SL_SL_NS1G_6thread17LinearCombinationISK_Li1EffLNS1L_9ScaleType4KindE0ELNS_15FloatRoundStyleE2ESK_EENS1_15EpilogueDefaultEEEEEvvEEEEvNT_6ParamsE)
	.align		4
        /*000c*/ 	.word	index@(__assertfail)
	.align		4
        /*0010*/ 	.word	0x00000000
	.align		4
        /*0014*/ 	.word	0xfffffffe
	.align		4
        /*0018*/ 	.word	0x00000000
	.align		4
        /*001c*/ 	.word	0xfffffffd
	.align		4
        /*0020*/ 	.word	0x00000000
	.align		4
        /*0024*/ 	.word	0xfffffffc


//--------------------- .nv.constant4             --------------------------
	.section	.nv.constant4,"a",@progbits
	.align	8
	.align		8
.nv.constant4:
        /*0000*/ 	.dword	__assertfail
	.align		8
        /*0008*/ 	.dword	__unnamed_1
	.align		8
        /*0010*/ 	.dword	_ZN39_INTERNAL_c5028305_4_k_cu_87b4609c_53314cuda3std3__45__cpo5beginE
	.align		8
        /*0018*/ 	.dword	_ZN39_INTERNAL_c5028305_4_k_cu_87b4609c_53314cuda3std3__45__cpo3endE
	.align		8
        /*0020*/ 	.dword	_ZN39_INTERNAL_c5028305_4_k_cu_87b4609c_53314cuda3std3__45__cpo6cbeginE
	.align		8
        /*0028*/ 	.dword	_ZN39_INTERNAL_c5028305_4_k_cu_87b4609c_53314cuda3std3__45__cpo4cendE
	.align		8
        /*0030*/ 	.dword	_ZN39_INTERNAL_c5028305_4_k_cu_87b4609c_53314cuda3std3__441_GLOBAL__N__c5028305_4_k_cu_87b4609c_53316ignoreE
	.align		8
        /*0038*/ 	.dword	_ZN39_INTERNAL_c5028305_4_k_cu_87b4609c_53314cuda3std3__419piecewise_constructE
	.align		8
        /*0040*/ 	.dword	_ZN39_INTERNAL_c5028305_4_k_cu_87b4609c_53314cuda3std3__48in_placeE
	.align		8
        /*0048*/ 	.dword	_ZN39_INTERNAL_c5028305_4_k_cu_87b4609c_53314cuda3std6ranges3__45__cpo4swapE
	.align		8
        /*0050*/ 	.dword	_ZN39_INTERNAL_c5028305_4_k_cu_87b4609c_53314cuda3std6ranges3__45__cpo9iter_moveE
	.align		8
        /*0058*/ 	.dword	_ZN39_INTERNAL_c5028305_4_k_cu_87b4609c_53314cute7productE
	.align		8
        /*0060*/ 	.dword	_ZN39_INTERNAL_c5028305_4_k_cu_87b4609c_53314cute1_E
	.align		8
        /*0068*/ 	.dword	$str$22
	.align		8
        /*0070*/ 	.dword	$str$23


//--------------------- .text._ZN7cutlass13device_kernelINS_4gemm6kernel13GemmUniversalIN4cute5tupleIJiiiiEEENS1_10collective13CollectiveMmaINS1_34MainloopSm90TmaGmmaWarpSpecializedILi6ENS5_IJNS4_1CILi2EEENSA_ILi1EEESC_EEENS1_35KernelTmaWarpSpecializedCooperativeEEENS5_IJNSA_ILi192EEENSA_ILi384EEENSA_ILi32EEEEEENS_6half_tENS5_IJlSC_lEEESK_SL_NS4_8TiledMMAINS4_8MMA_AtomIJNS4_4SM904GMMA26MMA_64x192x16_F32F16F16_SSILNSP_5MajorE0ELSR_0ELNSP_7ScaleInE1ELSS_1EEEEEENS4_6LayoutISD_NS5_IJSC_NSA_ILi0EEESW_EEEEENS5_IJNS4_10UnderscoreESZ_SZ_EEEEENS4_13SM90_TMA_LOADENS4_14ComposedLayoutINS4_7SwizzleILi2ELi4ELi3EEENS4_18smem_ptr_flag_bitsILi16EEENSV_INS5_IJNSA_ILi8EEESI_EEENS5_IJSI_SC_EEEEEEEvNS4_8identityENS4_23SM90_TMA_LOAD_MULTICASTES1C_vS1D_EENS_8epilogue10collective6detail29Sm90TmaWarpSpecializedAdapterINS1H_15DefaultEpilogueISK_SL_SL_NS1G_6thread17LinearCombinationISK_Li1EffLNS1L_9ScaleType4KindE0ELNS_15FloatRoundStyleE2ESK_EENS1_15EpilogueDefaultEEEEEvvEEEEvNT_6ParamsE --------------------------
	.section	.text._ZN7cutlass13device_kernelINS_4gemm6kernel13GemmUniversalIN4cute5tupleIJiiiiEEENS1_10collective13CollectiveMmaINS1_34MainloopSm90TmaGmmaWarpSpecializedILi6ENS5_IJNS4_1CILi2EEENSA_ILi1EEESC_EEENS1_35KernelTmaWarpSpecializedCooperativeEEENS5_IJNSA_ILi192EEENSA_ILi384EEENSA_ILi32EEEEEENS_6half_tENS5_IJlSC_lEEESK_SL_NS4_8TiledMMAINS4_8MMA_AtomIJNS4_4SM904GMMA26MMA_64x192x16_F32F16F16_SSILNSP_5MajorE0ELSR_0ELNSP_7ScaleInE1ELSS_1EEEEEENS4_6LayoutISD_NS5_IJSC_NSA_ILi0EEESW_EEEEENS5_IJNS4_10UnderscoreESZ_SZ_EEEEENS4_13SM90_TMA_LOADENS4_14ComposedLayoutINS4_7SwizzleILi2ELi4ELi3EEENS4_18smem_ptr_flag_bitsILi16EEENSV_INS5_IJNSA_ILi8EEESI_EEENS5_IJSI_SC_EEEEEEEvNS4_8identityENS4_23SM90_TMA_LOAD_MULTICASTES1C_vS1D_EENS_8epilogue10collective6detail29Sm90TmaWarpSpecializedAdapterINS1H_15DefaultEpilogueISK_SL_SL_NS1G_6thread17LinearCombinationISK_Li1EffLNS1L_9ScaleType4KindE0ELNS_15FloatRoundStyleE2ESK_EENS1_15EpilogueDefaultEEEEEvvEEEEvNT_6ParamsE,"ax",@progbits
	.align	128
.text._ZN7cutlass13device_kernelINS_4gemm6kernel13GemmUniversalIN4cute5tupleIJiiiiEEENS1_10collective13CollectiveMmaINS1_34MainloopSm90TmaGmmaWarpSpecializedILi6ENS5_IJNS4_1CILi2EEENSA_ILi1EEESC_EEENS1_35KernelTmaWarpSpecializedCooperativeEEENS5_IJNSA_ILi192EEENSA_ILi384EEENSA_ILi32EEEEEENS_6half_tENS5_IJlSC_lEEESK_SL_NS4_8TiledMMAINS4_8MMA_AtomIJNS4_4SM904GMMA26MMA_64x192x16_F32F16F16_SSILNSP_5MajorE0ELSR_0ELNSP_7ScaleInE1ELSS_1EEEEEENS4_6LayoutISD_NS5_IJSC_NSA_ILi0EEESW_EEEEENS5_IJNS4_10UnderscoreESZ_SZ_EEEEENS4_13SM90_TMA_LOADENS4_14ComposedLayoutINS4_7SwizzleILi2ELi4ELi3EEENS4_18smem_ptr_flag_bitsILi16EEENSV_INS5_IJNSA_ILi8EEESI_EEENS5_IJSI_SC_EEEEEEEvNS4_8identityENS4_23SM90_TMA_LOAD_MULTICASTES1C_vS1D_EENS_8epilogue10collective6detail29Sm90TmaWarpSpecializedAdapterINS1H_15DefaultEpilogueISK_SL_SL_NS1G_6thread17LinearCombinationISK_Li1EffLNS1L_9ScaleType4KindE0ELNS_15FloatRoundStyleE2ESK_EENS1_15EpilogueDefaultEEEEEvvEEEEvNT_6ParamsE:
        .type           _ZN7cutlass13device_kernelINS_4gemm6kernel13GemmUniversalIN4cute5tupleIJiiiiEEENS1_10collective13CollectiveMmaINS1_34MainloopSm90TmaGmmaWarpSpecializedILi6ENS5_IJNS4_1CILi2EEENSA_ILi1EEESC_EEENS1_35KernelTmaWarpSpecializedCooperativeEEENS5_IJNSA_ILi192EEENSA_ILi384EEENSA_ILi32EEEEEENS_6half_tENS5_IJlSC_lEEESK_SL_NS4_8TiledMMAINS4_8MMA_AtomIJNS4_4SM904GMMA26MMA_64x192x16_F32F16F16_SSILNSP_5MajorE0ELSR_0ELNSP_7ScaleInE1ELSS_1EEEEEENS4_6LayoutISD_NS5_IJSC_NSA_ILi0EEESW_EEEEENS5_IJNS4_10UnderscoreESZ_SZ_EEEEENS4_13SM90_TMA_LOADENS4_14ComposedLayoutINS4_7SwizzleILi2ELi4ELi3EEENS4_18smem_ptr_flag_bitsILi16EEENSV_INS5_IJNSA_ILi8EEESI_EEENS5_IJSI_SC_EEEEEEEvNS4_8identityENS4_23SM90_TMA_LOAD_MULTICASTES1C_vS1D_EENS_8epilogue10collective6detail29Sm90TmaWarpSpecializedAdapterINS1H_15DefaultEpilogueISK_SL_SL_NS1G_6thread17LinearCombinationISK_Li1EffLNS1L_9ScaleType4KindE0ELNS_15FloatRoundStyleE2ESK_EENS1_15EpilogueDefaultEEEEEvvEEEEvNT_6ParamsE,@function
        .size           _ZN7cutlass13device_kernelINS_4gemm6kernel13GemmUniversalIN4cute5tupleIJiiiiEEENS1_10collective13CollectiveMmaINS1_34MainloopSm90TmaGmmaWarpSpecializedILi6ENS5_IJNS4_1CILi2EEENSA_ILi1EEESC_EEENS1_35KernelTmaWarpSpecializedCooperativeEEENS5_IJNSA_ILi192EEENSA_ILi384EEENSA_ILi32EEEEEENS_6half_tENS5_IJlSC_lEEESK_SL_NS4_8TiledMMAINS4_8MMA_AtomIJNS4_4SM904GMMA26MMA_64x192x16_F32F16F16_SSILNSP_5MajorE0ELSR_0ELNSP_7ScaleInE1ELSS_1EEEEEENS4_6LayoutISD_NS5_IJSC_NSA_ILi0EEESW_EEEEENS5_IJNS4_10UnderscoreESZ_SZ_EEEEENS4_13SM90_TMA_LOADENS4_14ComposedLayoutINS4_7SwizzleILi2ELi4ELi3EEENS4_18smem_ptr_flag_bitsILi16EEENSV_INS5_IJNSA_ILi8EEESI_EEENS5_IJSI_SC_EEEEEEEvNS4_8identityENS4_23SM90_TMA_LOAD_MULTICASTES1C_vS1D_EENS_8epilogue10collective6detail29Sm90TmaWarpSpecializedAdapterINS1H_15DefaultEpilogueISK_SL_SL_NS1G_6thread17LinearCombinationISK_Li1EffLNS1L_9ScaleType4KindE0ELNS_15FloatRoundStyleE2ESK_EENS1_15EpilogueDefaultEEEEEvvEEEEvNT_6ParamsE,(.L_x_839 - _ZN7cutlass13device_kernelINS_4gemm6kernel13GemmUniversalIN4cute5tupleIJiiiiEEENS1_10collective13CollectiveMmaINS1_34MainloopSm90TmaGmmaWarpSpecializedILi6ENS5_IJNS4_1CILi2EEENSA_ILi1EEESC_EEENS1_35KernelTmaWarpSpecializedCooperativeEEENS5_IJNSA_ILi192EEENSA_ILi384EEENSA_ILi32EEEEEENS_6half_tENS5_IJlSC_lEEESK_SL_NS4_8TiledMMAINS4_8MMA_AtomIJNS4_4SM904GMMA26MMA_64x192x16_F32F16F16_SSILNSP_5MajorE0ELSR_0ELNSP_7ScaleInE1ELSS_1EEEEEENS4_6LayoutISD_NS5_IJSC_NSA_ILi0EEESW_EEEEENS5_IJNS4_10UnderscoreESZ_SZ_EEEEENS4_13SM90_TMA_LOADENS4_14ComposedLayoutINS4_7SwizzleILi2ELi4ELi3EEENS4_18smem_ptr_flag_bitsILi16EEENSV_INS5_IJNSA_ILi8EEESI_EEENS5_IJSI_SC_EEEEEEEvNS4_8identityENS4_23SM90_TMA_LOAD_MULTICASTES1C_vS1D_EENS_8epilogue10collective6detail29Sm90TmaWarpSpecializedAdapterINS1H_15DefaultEpilogueISK_SL_SL_NS1G_6thread17LinearCombinationISK_Li1EffLNS1L_9ScaleType4KindE0ELNS_15FloatRoundStyleE2ESK_EENS1_15EpilogueDefaultEEEEEvvEEEEvNT_6ParamsE)
        .other          _ZN7cutlass13device_kernelINS_4gemm6kernel13GemmUniversalIN4cute5tupleIJiiiiEEENS1_10collective13CollectiveMmaINS1_34MainloopSm90TmaGmmaWarpSpecializedILi6ENS5_IJNS4_1CILi2EEENSA_ILi1EEESC_EEENS1_35KernelTmaWarpSpecializedCooperativeEEENS5_IJNSA_ILi192EEENSA_ILi384EEENSA_ILi32EEEEEENS_6half_tENS5_IJlSC_lEEESK_SL_NS4_8TiledMMAINS4_8MMA_AtomIJNS4_4SM904GMMA26MMA_64x192x16_F32F16F16_SSILNSP_5MajorE0ELSR_0ELNSP_7ScaleInE1ELSS_1EEEEEENS4_6LayoutISD_NS5_IJSC_NSA_ILi0EEESW_EEEEENS5_IJNS4_10UnderscoreESZ_SZ_EEEEENS4_13SM90_TMA_LOADENS4_14ComposedLayoutINS4_7SwizzleILi2ELi4ELi3EEENS4_18smem_ptr_flag_bitsILi16EEENSV_INS5_IJNSA_ILi8EEESI_EEENS5_IJSI_SC_EEEEEEEvNS4_8identityENS4_23SM90_TMA_LOAD_MULTICASTES1C_vS1D_EENS_8epilogue10collective6detail29Sm90TmaWarpSpecializedAdapterINS1H_15DefaultEpilogueISK_SL_SL_NS1G_6thread17LinearCombinationISK_Li1EffLNS1L_9ScaleType4KindE0ELNS_15FloatRoundStyleE2ESK_EENS1_15EpilogueDefaultEEEEEvvEEEEvNT_6ParamsE,@"STO_CUDA_ENTRY STV_DEFAULT"
_ZN7cutlass13device_kernelINS_4gemm6kernel13GemmUniversalIN4cute5tupleIJiiiiEEENS1_10collective13CollectiveMmaINS1_34MainloopSm90TmaGmmaWarpSpecializedILi6ENS5_IJNS4_1CILi2EEENSA_ILi1EEESC_EEENS1_35KernelTmaWarpSpecializedCooperativeEEENS5_IJNSA_ILi192EEENSA_ILi384EEENSA_ILi32EEEEEENS_6half_tENS5_IJlSC_lEEESK_SL_NS4_8TiledMMAINS4_8MMA_AtomIJNS4_4SM904GMMA26MMA_64x192x16_F32F16F16_SSILNSP_5MajorE0ELSR_0ELNSP_7ScaleInE1ELSS_1EEEEEENS4_6LayoutISD_NS5_IJSC_NSA_ILi0EEESW_EEEEENS5_IJNS4_10UnderscoreESZ_SZ_EEEEENS4_13SM90_TMA_LOADENS4_14ComposedLayoutINS4_7SwizzleILi2ELi4ELi3EEENS4_18smem_ptr_flag_bitsILi16EEENSV_INS5_IJNSA_ILi8EEESI_EEENS5_IJSI_SC_EEEEEEEvNS4_8identityENS4_23SM90_TMA_LOAD_MULTICASTES1C_vS1D_EENS_8epilogue10collective6detail29Sm90TmaWarpSpecializedAdapterINS1H_15DefaultEpilogueISK_SL_SL_NS1G_6thread17LinearCombinationISK_Li1EffLNS1L_9ScaleType4KindE0ELNS_15FloatRoundStyleE2ESK_EENS1_15EpilogueDefaultEEEEEvvEEEEvNT_6ParamsE:
[----:B------:R-:W0:Y:S02]  /*0000*/  LDC R1, c[0x0][0x28] ;  /* 0x00000a00ff017b82 */ /* 0x000e240000000800 */
[----:B0-----:R-:W-:Y:S01]  /*0010*/  VIADD R1, R1, 0xfffff708 ;  /* 0xfffff70801017836 */ /* 0x001fe20000000000 */
[----:B------:R-:W0:Y:S01]  /*0020*/  S2R R6, SR_TID.X ;  /* 0x0000000000067919 */ /* 0x000e220000002100 */
[----:B------:R-:W-:Y:S01]  /*0030*/  ELECT P0, URZ, PT ;  /* 0x00000000003f782f */ /* 0x000fe20003800000 */
[----:B------:R-:W-:Y:S01]  /*0040*/  BSSY B0, `(.L_x_0) ;  /* 0x000000f000007945 */ /* 0x000fe20003800000 */
[--C-:B0-----:R-:W-:Y:S02]  /*0050*/  SHF.R.U32.HI R0, RZ, 0x5, R6.reuse ;  /* 0x00000005ff007819 */ /* 0x101fe40000011606 */
[----:B------:R-:W-:-:S03]  /*0060*/  SHF.R.U32.HI R2, RZ, 0x7, R6 ;  /* 0x00000007ff027819 */ /* 0x000fc60000011606 */
[----:B------:R-:W0:Y:S04]  /*0070*/  SHFL.IDX PT, R3, R0, RZ, 0x1f ;  /* 0x00001fff00037589 */ /* 0x000e2800000e0000 */
[----:B------:R1:W2:Y:S01]  /*0080*/  SHFL.IDX PT, R4, R2, RZ, 0x1f ;  /* 0x00001fff02047589 */ /* 0x0002a200000e0000 */
[----:B0-----:R-:W-:-:S13]  /*0090*/  ISETP.NE.OR P0, PT, R3, RZ, !P0 ;  /* 0x000000ff0300720c */ /* 0x001fda0004705670 */
[----:B-12---:R-:W-:Y:S05]  /*00a0*/  @P0 BRA `(.L_x_1) ;  /* 0x0000000000200947 */ /* 0x006fea0003800000 */
[----:B------:R-:W-:Y:S02]  /*00b0*/  ULDC.64 UR4, c[0x0][0x198] ;  /* 0x0000660000047ab9 */ /* 0x000fe40000000a00 */
[----:B------:R-:W-:Y:S02]  /*00c0*/  UIADD3 UR6, UP0, UR4, 0xf0, URZ ;  /* 0x000000f004067890 */ /* 0x000fe4000ff1e03f */
[----:B------:R-:W-:Y:S02]  /*00d0*/  UIADD3 UR4, UP1, UR4, 0x1f0, URZ ;  /* 0x000001f004047890 */ /* 0x000fe4000ff3e03f */
[----:B------:R-:W-:Y:S02]  /*00e0*/  UIADD3.X UR7, URZ, UR5, URZ, UP0, !UPT ;  /* 0x000000053f077290 */ /* 0x000fe400087fe43f */
[----:B------:R-:W-:-:S07]  /*00f0*/  UIADD3.X UR5, URZ, UR5, URZ, UP1, !UPT ;  /* 0x000000053f057290 */ /* 0x000fce0008ffe43f */
[----:B------:R0:W-:Y:S02]  /*0100*/  UTMACCTL.PF [UR6] ;  /* 0x00000000060079b9 */ /* 0x0001e40008040000 */
[----:B------:R0:W-:Y:S02]  /*0110*/  UTMACCTL.PF [UR4] ;  /* 0x00000000040079b9 */ /* 0x0001e40008040000 */
[----:B0-----:R-:W-:Y:S01]  /*0120*/  NOP ;  /* 0x0000000000007918 */ /* 0x001fe20000000000 */
.L_x_1:
[----:B------:R-:W-:Y:S05]  /*0130*/  BSYNC B0 ;  /* 0x0000000000007941 */ /* 0x000fea0003800000 */
.L_x_0:
[----:B------:R-:W0:Y:S02]  /*0140*/  SHFL.IDX PT, R2, R0, RZ, 0x1f ;  /* 0x00001fff00027589 */ /* 0x000e2400000e0000 */
[----:B0-----:R-:W-:-:S13]  /*0150*/  ISETP.NE.AND P0, PT, R2, RZ, PT ;  /* 0x000000ff0200720c */ /* 0x001fda0003f05270 */
[----:B------:R-:W-:Y:S05]  /*0160*/  @P0 BRA `(.L_x_2) ;  /* 0x0000000000680947 */ /* 0x000fea0003800000 */
[----:B------:R-:W0:Y:S01]  /*0170*/  S2UR UR8, SR_CgaCtaId ;  /* 0x00000000000879c3 */ /* 0x000e220000008800 */
[----:B------:R-:W-:Y:S01]  /*0180*/  UMOV UR4, 0x400 ;  /* 0x0000040000047882 */ /* 0x000fe20000000000 */
[----:B------:R-:W-:Y:S01]  /*0190*/  UMOV UR5, 0x1 ;  /* 0x0000000100057882 */ /* 0x000fe20000000000 */
[----:B------:R-:W-:Y:S01]  /*01a0*/  UMOV UR6, 0x4 ;  /* 0x0000000400067882 */ /* 0x000fe20000000000 */
[----:B------:R-:W-:Y:S01]  /*01b0*/  ELECT P0, URZ, PT ;  /* 0x00000000003f782f */ /* 0x000fe20003800000 */
[----:B------:R-:W-:-:S04]  /*01c0*/  UIADD3 UR6, -UR6, 0x100000, URZ ;  /* 0x0010000006067890 */ /* 0x000fc8000fffe13f */
[----:B------:R-:W-:Y:S02]  /*01d0*/  USHF.L.U32 UR7, UR6, 0xb, URZ ;  /* 0x0000000b06077899 */ /* 0x000fe4000800063f */
[----:B------:R-:W-:Y:S02]  /*01e0*/  USHF.L.U32 UR6, UR6, 0x1, URZ ;  /* 0x0000000106067899 */ /* 0x000fe4000800063f */
[----:B0-----:R-:W-:Y:S02]  /*01f0*/  ULEA UR8, UR8, UR4, 0x18 ;  /* 0x0000000408087291 */ /* 0x001fe4000f8ec03f */
[----:B------:R-:W-:-:S04]  /*0200*/  UIADD3 UR4, -UR5, 0x100000, URZ ;  /* 0x0010000005047890 */ /* 0x000fc8000fffe13f */
[----:B------:R-:W-:Y:S02]  /*0210*/  USHF.L.U32 UR5, UR4, 0xb, URZ ;  /* 0x0000000b04057899 */ /* 0x000fe4000800063f */
[----:B------:R-:W-:Y:S01]  /*0220*/  USHF.L.U32 UR4, UR4, 0x1, URZ ;  /* 0x0000000104047899 */ /* 0x000fe2000800063f */
[----:B------:R-:W0:Y:S11]  /*0230*/  FENCE.VIEW.ASYNC.S ;  /* 0x00000000000073c6 */ /* 0x000e360000000000 */
[----:B0-----:R0:W1:Y:S01]  /*0240*/  SYNCS.EXCH.64 URZ, [UR8], UR4 ;  /* 0x00000004083f75b2 */ /* 0x0010620008000100 */
[----:B------:R0:W2:Y:S01]  /*0250*/  SYNCS.EXCH.64 URZ, [UR8+0x30], UR6 ;  /* 0x00003006083f75b2 */ /* 0x0000a20008000100 */
[----:B------:R0:W3:Y:S01]  /*0260*/  SYNCS.EXCH.64 URZ, [UR8+0x8], UR4 ;  /* 0x00000804083f75b2 */ /* 0x0000e20008000100 */
[----:B------:R0:W4:Y:S01]  /*0270*/  SYNCS.EXCH.64 URZ, [UR8+0x38], UR6 ;  /* 0x00003806083f75b2 */ /* 0x0001220008000100 */
[----:B------:R0:W0:Y:S01]  /*0280*/  SYNCS.EXCH.64 URZ, [UR8+0x10], UR4 ;  /* 0x00001004083f75b2 */ /* 0x0000220008000100 */
[----:B------:R0:W0:Y:S01]  /*0290*/  SYNCS.EXCH.64 URZ, [UR8+0x40], UR6 ;  /* 0x00004006083f75b2 */ /* 0x0000220008000100 */
[----:B------:R0:W0:Y:S01]  /*02a0*/  SYNCS.EXCH.64 URZ, [UR8+0x18], UR4 ;  /* 0x00001804083f75b2 */ /* 0x0000220008000100 */
[----:B------:R0:W0:Y:S01]  /*02b0*/  SYNCS.EXCH.64 URZ, [UR8+0x48], UR6 ;  /* 0x00004806083f75b2 */ /* 0x0000220008000100 */
[----:B------:R0:W0:Y:S01]  /*02c0*/  SYNCS.EXCH.64 URZ, [UR8+0x20], UR4 ;  /* 0x00002004083f75b2 */ /* 0x0000220008000100 */
[----:B------:R0:W0:Y:S01]  /*02d0*/  SYNCS.EXCH.64 URZ, [UR8+0x50], UR6 ;  /* 0x00005006083f75b2 */ /* 0x0000220008000100 */
[----:B------:R0:W0:Y:S01]  /*02e0*/  SYNCS.EXCH.64 URZ, [UR8+0x28], UR4 ;  /* 0x00002804083f75b2 */ /* 0x0000220008000100 */
[----:B------:R0:W0:Y:S01]  /*02f0*/  SYNCS.EXCH.64 URZ, [UR8+0x58], UR6 ;  /* 0x00005806083f75b2 */ /* 0x0000220008000100 */
[----:B------:R-:W-:Y:S01]  /*0300*/  NOP ;  /* 0x0000000000007918 */ /* 0x000fe20000000000 */
.L_x_2:
[----:B------:R-:W-:Y:S01]  /*0310*/  SHF.R.S32.HI R5, RZ, 0x1f, R6 ;  /* 0x0000001fff057819 */ /* 0x000fe20000011406 */
[----:B------:R-:W5:Y:S01]  /*0320*/  SHFL.IDX PT, R0, R0, RZ, 0x1f ;  /* 0x00001fff00007589 */ /* 0x000f6200000e0000 */
[----:B0-----:R-:W0:Y:S01]  /*0330*/  S2UR UR8, SR_CTAID.X ;  /* 0x00000000000879c3 */ /* 0x001e220000002500 */
[----:B------:R-:W-:Y:S02]  /*0340*/  ELECT P0, URZ, PT ;  /* 0x00000000003f782f */ /* 0x000fe40003800000 */
[----:B------:R-:W-:Y:S01]  /*0350*/  LEA.HI R5, R5, R6, RZ, 0x7 ;  /* 0x0000000605057211 */ /* 0x000fe200078f38ff */
[----:B------:R-:W-:Y:S01]  /*0360*/  ULDC UR4, c[0x0][0x150] ;  /* 0x0000540000047ab9 */ /* 0x000fe20000000800 */
[----:B------:R-:W-:Y:S01]  /*0370*/  SHF.R.S32.HI R11, RZ, 0x1f, R2 ;  /* 0x0000001fff0b7819 */ /* 0x000fe20000011402 */
[----:B------:R-:W-:Y:S01]  /*0380*/  NOP ;  /* 0x0000000000007918 */ /* 0x000fe20000000000 */
[----:B------:R-:W-:Y:S01]  /*0390*/  LOP3.LUT R5, R5, 0xffffff80, RZ, 0xc0, !PT ;  /* 0xffffff8005057812 */ /* 0x000fe200078ec0ff */
[----:B------:R-:W-:Y:S01]  /*03a0*/  NOP ;  /* 0x0000000000007918 */ /* 0x000fe20000000000 */
[----:B------:R-:W-:Y:S01]  /*03b0*/  LEA.HI R11, R11, R2, RZ, 0x2 ;  /* 0x000000020b0b7211 */ /* 0x000fe200078f10ff */
[----:B------:R-:W1:Y:S01]  /*03c0*/  LDC R12, c[0x0][0x144] ;  /* 0x00005100ff0c7b82 */ /* 0x000e620000000800 */
[----:B------:R-:W-:Y:S01]  /*03d0*/  IMAD.MOV.U32 R23, RZ, RZ, 0x1 ;  /* 0x00000001ff177424 */ /* 0x000fe200078e00ff */
[----:B------:R-:W-:Y:S01]  /*03e0*/  ISETP.NE.AND P3, PT, R4, RZ, PT ;  /* 0x000000ff0400720c */ /* 0x000fe20003f65270 */
[----:B------:R-:W-:Y:S01]  /*03f0*/  IMAD.IADD R5, R6, 0x1, -R5 ;  /* 0x0000000106057824 */ /* 0x000fe200078e0a05 */
[----:B------:R-:W-:Y:S01]  /*0400*/  LOP3.LUT R11, R11, 0x3ffffffc, RZ, 0xc0, !PT ;  /* 0x3ffffffc0b0b7812 */ /* 0x000fe200078ec0ff */
[----:B------:R-:W2:Y:S03]  /*0410*/  S2R R6, SR_CTAID.Y ;  /* 0x0000000000067919 */ /* 0x000ea60000002600 */
[----:B------:R-:W-:Y:S01]  /*0420*/  SHF.R.S32.HI R8, RZ, 0x1f, R5 ;  /* 0x0000001fff087819 */ /* 0x000fe20000011405 */
[----:B------:R-:W-:Y:S01]  /*0430*/  IMAD.IADD R2, R2, 0x1, -R11 ;  /* 0x0000000102027824 */ /* 0x000fe200078e0a0b */
[----:B------:R-:W3:Y:S02]  /*0440*/  LDC R13, c[0x0][0x140] ;  /* 0x00005000ff0d7b82 */ /* 0x000ee40000000800 */
[----:B------:R-:W-:-:S02]  /*0450*/  LEA.HI R8, R8, R5, RZ, 0x3 ;  /* 0x0000000508087211 */ /* 0x000fc400078f18ff */
[----:B-----5:R-:W-:Y:S02]  /*0460*/  ISETP.NE.OR P0, PT, R0, RZ, !P0 ;  /* 0x000000ff0000720c */ /* 0x020fe40004705670 */
[--C-:B------:R-:W-:Y:S02]  /*0470*/  SHF.R.S32.HI R0, RZ, 0x3, R8.reuse ;  /* 0x00000003ff007819 */ /* 0x100fe40000011408 */
[----:B------:R-:W-:Y:S02]  /*0480*/  SHF.R.S32.HI R9, RZ, 0x1f, R8 ;  /* 0x0000001fff097819 */ /* 0x000fe40000011408 */
[----:B0-----:R-:W-:Y:S02]  /*0490*/  I2FP.F32.U32 R8, UR8 ;  /* 0x0000000800087c45 */ /* 0x001fe40008201000 */
[----:B------:R-:W-:-:S03]  /*04a0*/  LEA.HI R9, R9, R0, RZ, 0x2 ;  /* 0x0000000009097211 */ /* 0x000fc600078f10ff */
[----:B------:R-:W-:Y:S01]  /*04b0*/  FMUL R10, R8, UR4 ;  /* 0x00000004080a7c20 */ /* 0x000fe20008400000 */
[----:B------:R-:W-:Y:S01]  /*04c0*/  LOP3.LUT R9, R9, 0xfffffffc, RZ, 0xc0, !PT ;  /* 0xfffffffc09097812 */ /* 0x000fe200078ec0ff */
[----:B------:R-:W-:Y:S01]  /*04d0*/  ULDC UR4, c[0x0][0x154] ;  /* 0x0000550000047ab9 */ /* 0x000fe20000000800 */
[----:B------:R-:W-:Y:S01]  /*04e0*/  VOTEU.ALL UP0, P0 ;  /* 0x00000000003f7886 */ /* 0x000fe20000000000 */
[----:B------:R-:W-:Y:S02]  /*04f0*/  VOTEU.ALL UP1, P0 ;  /* 0x00000000003f7886 */ /* 0x000fe40000020000 */
[----:B------:R-:W0:Y:S01]  /*0500*/  F2I.U32.TRUNC.NTZ R10, R10 ;  /* 0x0000000a000a7305 */ /* 0x000e22000020f000 */
[----:B------:R-:W-:Y:S01]  /*0510*/  IMAD.IADD R9, R0, 0x1, -R9 ;  /* 0x0000000100097824 */ /* 0x000fe200078e0a09 */
[----:B------:R-:W5:Y:S01]  /*0520*/  @!UP0 S2UR UR7, SR_CgaCtaId ;  /* 0x00000000000789c3 */ /* 0x000f620000008800 */
[----:B------:R-:W-:Y:S01]  /*0530*/  @!UP0 UMOV UR6, 0x400 ;  /* 0x0000040000068882 */ /* 0x000fe20000000000 */
[----:B---3--:R-:W-:Y:S01]  /*0540*/  ISETP.EQ.U32.AND P2, PT, R13, 0x1, PT ;  /* 0x000000010d00780c */ /* 0x008fe20003f42070 */
[----:B------:R-:W-:Y:S01]  /*0550*/  IMAD R8, R2, 0x4, R9 ;  /* 0x0000000402087824 */ /* 0x000fe200078e0209 */
[----:B--2---:R-:W-:-:S04]  /*0560*/  I2FP.F32.U32 R2, R6 ;  /* 0x0000000600027245 */ /* 0x004fc80000201000 */
[----:B------:R-:W-:Y:S01]  /*0570*/  LEA.HI R0, R8, R8, RZ, 0x1 ;  /* 0x0000000808007211 */ /* 0x000fe200078f08ff */
[----:B------:R-:W2:Y:S03]  /*0580*/  LDC R9, c[0x0][0x148] ;  /* 0x00005200ff097b82 */ /* 0x000ea60000000800 */
[----:B------:R-:W-:Y:S01]  /*0590*/  LOP3.LUT R11, R0, 0xfffffffe, RZ, 0xc0, !PT ;  /* 0xfffffffe000b7812 */ /* 0x000fe200078ec0ff */
[----:B0-----:R-:W-:Y:S02]  /*05a0*/  IMAD.MOV R15, RZ, RZ, -R10 ;  /* 0x000000ffff0f7224 */ /* 0x001fe400078e0a0a */
[----:B------:R-:W-:Y:S01]  /*05b0*/  FMUL R10, R2, UR4 ;  /* 0x00000004020a7c20 */ /* 0x000fe20008400000 */
[----:B------:R-:W-:Y:S01]  /*05c0*/  SHF.R.S32.HI R0, RZ, 0x1f, R3 ;  /* 0x0000001fff007819 */ /* 0x000fe20000011403 */
[----:B------:R-:W-:Y:S01]  /*05d0*/  UMOV UR4, 0x20 ;  /* 0x0000002000047882 */ /* 0x000fe20000000000 */
[----:B-1----:R-:W-:Y:S01]  /*05e0*/  IMAD R2, R12, R15, UR8 ;  /* 0x000000080c027e24 */ /* 0x002fe2000f8e020f */
[----:B------:R-:W-:-:S04]  /*05f0*/  @!UP0 UIADD3 UR4, -UR4, 0x100000, URZ ;  /* 0x0010000004048890 */ /* 0x000fc8000fffe13f */
[----:B------:R-:W-:Y:S02]  /*0600*/  @!UP0 USHF.L.U32 UR5, UR4, 0xb, URZ ;  /* 0x0000000b04058899 */ /* 0x000fe4000800063f */
[----:B------:R-:W-:Y:S01]  /*0610*/  @!UP0 USHF.L.U32 UR4, UR4, 0x1, URZ ;  /* 0x0000000104048899 */ /* 0x000fe2000800063f */
[----:B------:R-:W-:Y:S01]  /*0620*/  IMAD.IADD R11, R8, 0x1, -R11 ;  /* 0x00000001080b7824 */ /* 0x000fe200078e0a0b */
[----:B------:R-:W0:Y:S01]  /*0630*/  F2I.U32.TRUNC.NTZ R10, R10 ;  /* 0x0000000a000a7305 */ /* 0x000e22000020f000 */
[----:B------:R-:W-:-:S03]  /*0640*/  LEA.HI R0, R0, R3, RZ, 0x2 ;  /* 0x0000000300007211 */ /* 0x000fc600078f10ff */
[----:B------:R-:W-:Y:S01]  /*0650*/  ISETP.NE.AND P4, PT, R11, R2, PT ;  /* 0x000000020b00720c */ /* 0x000fe20003f85270 */
[----:B------:R-:W-:Y:S01]  /*0660*/  IMAD.SHL.U32 R11, R8, 0x4, RZ ;  /* 0x00000004080b7824 */ /* 0x000fe200078e00ff */
[----:B------:R-:W-:Y:S01]  /*0670*/  LOP3.LUT R0, R0, 0xfffffffc, RZ, 0xc0, !PT ;  /* 0xfffffffc00007812 */ /* 0x000fe200078ec0ff */
[----:B-----5:R-:W-:Y:S01]  /*0680*/  @!UP0 ULEA UR6, UR7, UR6, 0x18 ;  /* 0x0000000607068291 */ /* 0x020fe2000f8ec03f */
[----:B------:R-:W-:Y:S02]  /*0690*/  VOTEU.ALL UP0, P0 ;  /* 0x00000000003f7886 */ /* 0x000fe40000000000 */
[----:B------:R-:W-:Y:S01]  /*06a0*/  LOP3.LUT R16, R8, 0xc, R11, 0x78, !PT ;  /* 0x0000000c08107812 */ /* 0x000fe200078e780b */
[----:B------:R-:W-:Y:S01]  /*06b0*/  IMAD.IADD R0, R3, 0x1, -R0 ;  /* 0x0000000103007824 */ /* 0x000fe200078e0a00 */
[----:B------:R-:W-:Y:S01]  /*06c0*/  LOP3.LUT P0, RZ, R5, 0x7, RZ, 0xc0, !PT ;  /* 0x0000000705ff7812 */ /* 0x000fe2000780c0ff */
[----:B0-----:R-:W-:-:S03]  /*06d0*/  IMAD.MOV R14, RZ, RZ, -R10 ;  /* 0x000000ffff0e7224 */ /* 0x001fc600078e0a0a */
[----:B------:R-:W-:Y:S01]  /*06e0*/  ISETP.NE.AND P1, PT, R0, 0x3, PT ;  /* 0x000000030000780c */ /* 0x000fe20003f25270 */
[----:B------:R0:W-:Y:S01]  /*06f0*/  STL [R1+0x300], R16 ;  /* 0x0003001001007387 */ /* 0x0001e20000100800 */
[----:B------:R-:W-:Y:S01]  /*0700*/  @P4 LEA.HI R3, R16, R16, RZ, 0x1 ;  /* 0x0000001010034211 */ /* 0x000fe200078f08ff */
[----:B--2---:R-:W-:Y:S01]  /*0710*/  IMAD R8, R9, R14, R6 ;  /* 0x0000000e09087224 */ /* 0x004fe200078e0206 */
[----:B------:R-:W-:Y:S01]  /*0720*/  ISETP.EQ.OR P1, PT, R0, RZ, !P1 ;  /* 0x000000ff0000720c */ /* 0x000fe20004f22670 */
[----:B------:R-:W1:Y:S02]  /*0730*/  FENCE.VIEW.ASYNC.S ;  /* 0x00000000000073c6 */ /* 0x000e640000000000 */
[----:B-1----:R0:W1:Y:S01]  /*0740*/  @!UP0 SYNCS.EXCH.64 URZ, [UR6+0x70], UR4 ;  /* 0x00007004063f85b2 */ /* 0x0020620008000100 */
[----:B------:R-:W-:Y:S02]  /*0750*/  @P4 SHF.R.S32.HI R3, RZ, 0x1, R3 ;  /* 0x00000001ff034819 */ /* 0x000fe40000011403 */
[----:B------:R-:W-:-:S02]  /*0760*/  ISETP.EQ.AND P1, PT, R4, RZ, P1 ;  /* 0x000000ff0400720c */ /* 0x000fc40000f22270 */
[----:B------:R-:W-:Y:S01]  /*0770*/  @P4 ISETP.NE.AND P5, PT, R3, R8, PT ;  /* 0x000000080300420c */ /* 0x000fe20003fa5270 */
[----:B------:R-:W-:Y:S01]  /*0780*/  VIADD R8, R4, 0xffffffff ;  /* 0xffffffff04087836 */ /* 0x000fe20000000000 */
[----:B------:R-:W-:Y:S02]  /*0790*/  SEL R3, RZ, 0x1, !P1 ;  /* 0x00000001ff037807 */ /* 0x000fe40004800000 */
[----:B------:R-:W-:Y:S02]  /*07a0*/  ISETP.LT.U32.AND P0, PT, R16, 0x2, !P0 ;  /* 0x000000021000780c */ /* 0x000fe40004701070 */
[----:B------:R-:W-:Y:S02]  /*07b0*/  ISETP.GE.U32.AND P6, PT, R8, 0x2, PT ;  /* 0x000000020800780c */ /* 0x000fe40003fc6070 */
[----:B------:R-:W-:Y:S02]  /*07c0*/  SEL R4, RZ, 0x1, !P0 ;  /* 0x00000001ff047807 */ /* 0x000fe40004000000 */
[----:B------:R-:W-:Y:S01]  /*07d0*/  SEL R3, R3, 0x2, P6 ;  /* 0x0000000203037807 */ /* 0x000fe20003000000 */
[----:B------:R0:W2:Y:S01]  /*07e0*/  @!UP1 SYNCS.EXCH.64 URZ, [UR6+0x78], UR4 ;  /* 0x00007804063f95b2 */ /* 0x0000a20008000100 */
[----:B------:R-:W-:Y:S01]  /*07f0*/  @P4 SEL R23, RZ, 0x1, P5 ;  /* 0x00000001ff174807 */ /* 0x000fe20002800000 */
[----:B------:R-:W-:-:S02]  /*0800*/  NOP ;  /* 0x0000000000007918 */ /* 0x000fc40000000000 */
[----:B------:R0:W-:Y:S01]  /*0810*/  STL [R1+0x304], R3 ;  /* 0x0003040301007387 */ /* 0x0001e20000100800 */
[----:B------:R-:W-:Y:S01]  /*0820*/  LOP3.LUT R23, R23, R4, RZ, 0xc0, !PT ;  /* 0x0000000417177212 */ /* 0x000fe200078ec0ff */
[----:B------:R-:W-:Y:S06]  /*0830*/  @!P2 BRA `(.L_x_3) ;  /* 0x000000000008a947 */ /* 0x000fec0003800000 */
[----:B-12-4-:R-:W-:Y:S01]  /*0840*/  UCGABAR_ARV ;  /* 0x00000000000079c7 */ /* 0x016fe20008000000 */
[----:B------:R-:W-:Y:S05]  /*0850*/  BRA `(.L_x_4) ;  /* 0x0000000000047947 */ /* 0x000fea0003800000 */
.L_x_3:
[----:B-12-4-:R-:W-:Y:S01]  /*0860*/  NOP ;  /* 0x0000000000007918 */ /* 0x016fe20000000000 */
.L_x_4:
[----:B0-----:R-:W0:Y:S01]  /*0870*/  LDC R3, c[0x0][0x65c] ;  /* 0x00019700ff037b82 */ /* 0x001e220000000800 */
[----:B------:R-:W-:Y:S01]  /*0880*/  IMAD.U32 R4, RZ, RZ, UR8 ;  /* 0x00000008ff047e24 */ /* 0x000fe2000f8e00ff */
[----:B------:R-:W-:Y:S01]  /*0890*/  LOP3.LUT R22, R22, 0xfffff7ff, RZ, 0xc0, !PT ;  /* 0xfffff7ff16167812 */ /* 0x000fe200078ec0ff */
[----:B------:R-:W-:Y:S01]  /*08a0*/  IMAD.MOV.U32 R5, RZ, RZ, RZ ;  /* 0x000000ffff057224 */ /* 0x000fe200078e00ff */
[----:B0-----:R-:W-:-:S13]  /*08b0*/  ISETP.NE.AND P1, PT, R3, 0x1, PT ;  /* 0x000000010300780c */ /* 0x001fda0003f25270 */
[----:B------:R-:W0:Y:S01]  /*08c0*/  @P1 LDC R11, c[0x0][0x10] ;  /* 0x00000400ff0b1b82 */ /* 0x000e220000000800 */
[----:B------:R-:W-:Y:S01]  /*08d0*/  @P1 IMAD.MOV.U32 R7, RZ, RZ, RZ ;  /* 0x000000ffff071224 */ /* 0x000fe200078e00ff */
[----:B------:R-:W-:Y:S01]  /*08e0*/  @P1 LOP3.LUT R22, R22, 0x800, RZ, 0xfc, !PT ;  /* 0x0000080016161812 */ /* 0x000fe200078efcff */
[----:B------:R-:W-:-:S05]  /*08f0*/  @P1 IMAD.MOV.U32 R13, RZ, RZ, RZ ;  /* 0x000000ffff0d1224 */ /* 0x000fca00078e00ff */
[----:B------:R-:W1:Y:S01]  /*0900*/  @!P1 LDC R3, c[0x0][0xc] ;  /* 0x00000300ff039b82 */ /* 0x000e620000000800 */
[----:B0-----:R-:W-:-:S04]  /*0910*/  @P1 IMAD.WIDE.U32 R10, R11, UR8, R6 ;  /* 0x000000080b0a1c25 */ /* 0x001fc8000f8e0006 */
[----:B------:R-:W-:Y:S02]  /*0920*/  @P1 IMAD.MOV.U32 R25, RZ, RZ, R10 ;  /* 0x000000ffff191224 */ /* 0x000fe400078e000a */
[----:B------:R-:W-:Y:S02]  /*0930*/  @P1 IMAD.IADD R26, R11, 0x1, R13 ;  /* 0x000000010b1a1824 */ /* 0x000fe400078e020d */
[----:B-1----:R-:W-:-:S04]  /*0940*/  @!P1 IMAD.WIDE.U32 R4, R6, R3, R4 ;  /* 0x0000000306049225 */ /* 0x002fc800078e0004 */
[----:B------:R-:W-:Y:S02]  /*0950*/  @!P1 IMAD.MOV.U32 R25, RZ, RZ, R4 ;  /* 0x000000ffff199224 */ /* 0x000fe400078e0004 */
[----:B------:R-:W-:-:S03]  /*0960*/  @!P1 IMAD.MOV.U32 R26, RZ, RZ, R5 ;  /* 0x000000ffff1a9224 */ /* 0x000fc600078e0005 */
[----:B------:R0:W-:Y:S04]  /*0970*/  STL [R1+0x310], R25 ;  /* 0x0003101901007387 */ /* 0x0001e80000100800 */
[----:B------:R0:W-:Y:S01]  /*0980*/  STL [R1+0x30c], R26 ;  /* 0x00030c1a01007387 */ /* 0x0001e20000100800 */
[----:B------:R-:W-:Y:S05]  /*0990*/  @!P2 BRA `(.L_x_5) ;  /* 0x00000000000ca947 */ /* 0x000fea0003800000 */
[----:B------:R-:W-:Y:S01]  /*09a0*/  UCGABAR_WAIT ;  /* 0x0000000000007dc7 */ /* 0x000fe20008000000 */
[----:B------:R-:W-:Y:S01]  /*09b0*/  CCTL.IVALL ;  /* 0x00000000ff00798f */ /* 0x000fe20002000000 */
[----:B------:R-:W-:Y:S05]  /*09c0*/  BRA `(.L_x_6) ;  /* 0x0000000000047947 */ /* 0x000fea0003800000 */
.L_x_5:
[----:B------:R-:W-:Y:S06]  /*09d0*/  BAR.SYNC.DEFER_BLOCKING 0x0 ;  /* 0x0000000000007b1d */ /* 0x000fec0000010000 */
.L_x_6:
[----:B------:R-:W-:Y:S05]  /*09e0*/  @!P3 BRA `(.L_x_7) ;  /* 0x0000021c0060b947 */ /* 0x000fea0003800000 */
[----:B------:R-:W-:-:S13]  /*09f0*/  ISETP.GT.U32.AND P0, PT, R8, 0x1, PT ;  /* 0x000000010800780c */ /* 0x000fda0003f04070 */
[----:B------:R-:W-:Y:S05]  /*0a00*/  @P0 EXIT ;  /* 0x000000000000094d */ /* 0x000fea0003800000 */
[----:B------:R-:W-:Y:S01]  /*0a10*/  IMAD.MOV.U32 R3, RZ, RZ, -0x1 ;  /* 0xffffffffff037424 */ /* 0x000fe200078e00ff */
[----:B------:R-:W-:Y:S01]  /*0a20*/  ULDC.64 UR4, c[0x0][0x650] ;  /* 0x0001940000047ab9 */ /* 0x000fe20000000a00 */
[----:B------:R-:W-:Y:S01]  /*0a30*/  PRMT R0, RZ, 0x7610, R0 ;  /* 0x00007610ff007816 */ /* 0x000fe20000000000 */
[----:B------:R-:W-:Y:S01]  /*0a40*/  IMAD.MOV.U32 R18, RZ, RZ, -0x1 ;  /* 0xffffffffff127424 */ /* 0x000fe200078e00ff */
[----:B------:R-:W-:Y:S01]  /*0a50*/  ISETP.GE.U32.AND P0, PT, R25, UR4, PT ;  /* 0x0000000419007c0c */ /* 0x000fe2000bf06070 */
[----:B------:R1:W-:Y:S01]  /*0a60*/  STL [R1+0x308], R3 ;  /* 0x0003080301007387 */ /* 0x0003e20000100800 */
[----:B------:R-:W-:Y:S02]  /*0a70*/  IMAD.MOV.U32 R19, RZ, RZ, -0x1 ;  /* 0xffffffffff137424 */ /* 0x000fe400078e00ff */
[----:B------:R-:W-:-:S13]  /*0a80*/  ISETP.GE.U32.AND.EX P0, PT, R26, UR5, PT, P0 ;  /* 0x000000051a007c0c */ /* 0x000fda000bf06100 */
[----:B-1----:R-:W-:Y:S05]  /*0a90*/  @P0 BRA `(.L_x_8) ;  /* 0x0000000400340947 */ /* 0x002fea0003800000 */
[----:B------:R-:W1:Y:S01]  /*0aa0*/  LDC.64 R16, c[0x0][0x628] ;  /* 0x00018a00ff107b82 */ /* 0x000e620000000a00 */
[----:B------:R-:W-:Y:S02]  /*0ab0*/  IMAD.MOV.U32 R4, RZ, RZ, R25 ;  /* 0x000000ffff047224 */ /* 0x000fe400078e0019 */
[----:B------:R-:W-:-:S05]  /*0ac0*/  IMAD.MOV.U32 R5, RZ, RZ, R26 ;  /* 0x000000ffff057224 */ /* 0x000fca00078e001a */
[----:B------:R-:W2:Y:S08]  /*0ad0*/  LDC R0, c[0x0][0x630] ;  /* 0x00018c00ff007b82 */ /* 0x000eb00000000800 */
[----:B------:R-:W3:Y:S01]  /*0ae0*/  LDC.64 R18, c[0x0][0x620] ;  /* 0x00018800ff127b82 */ /* 0x000ee20000000a00 */
[----:B-1----:R-:W-:-:S04]  /*0af0*/  ISETP.NE.U32.AND P0, PT, R16, RZ, PT ;  /* 0x000000ff1000720c */ /* 0x002fc80003f05070 */
[----:B------:R-:W-:-:S13]  /*0b00*/  ISETP.NE.AND.EX P0, PT, R17, RZ, PT, P0 ;  /* 0x000000ff1100720c */ /* 0x000fda0003f05300 */
[----:B--23--:R-:W-:Y:S05]  /*0b10*/  @!P0 BRA `(.L_x_9) ;  /* 0x0000000000288947 */ /* 0x00cfea0003800000 */
[----:B------:R-:W1:Y:S02]  /*0b20*/  LDC R3, c[0x0][0x634] ;  /* 0x00018d00ff037b82 */ /* 0x000e640000000800 */
[----:B-1----:R-:W-:-:S05]  /*0b30*/  IADD3 R3, P0, R25, R3, RZ ;  /* 0x0000000319037210 */ /* 0x002fca0007f1e0ff */
[----:B------:R-:W-:-:S04]  /*0b40*/  IMAD.X R15, RZ, RZ, R26, P0 ;  /* 0x000000ffff0f7224 */ /* 0x000fc800000e061a */
[----:B------:R-:W-:-:S04]  /*0b50*/  IMAD.WIDE.U32 R4, R15, R16, RZ ;  /* 0x000000100f047225 */ /* 0x000fc800078e00ff */
[----:B------:R-:W-:-:S04]  /*0b60*/  IMAD.WIDE.U32 R10, P0, R3, R17, R4 ;  /* 0x00000011030a7225 */ /* 0x000fc80007800004 */
[----:B------:R-:W-:-:S04]  /*0b70*/  IMAD.WIDE.U32 R4, R3, R16, RZ ;  /* 0x0000001003047225 */ /* 0x000fc800078e00ff */
[----:B------:R-:W-:Y:S01]  /*0b80*/  IMAD.X R13, RZ, RZ, RZ, P0 ;  /* 0x000000ffff0d7224 */ /* 0x000fe200000e06ff */
[----:B------:R-:W-:Y:S01]  /*0b90*/  IADD3 RZ, P0, R5, R10, RZ ;  /* 0x0000000a05ff7210 */ /* 0x000fe20007f1e0ff */
[----:B------:R-:W-:-:S04]  /*0ba0*/  IMAD.MOV.U32 R12, RZ, RZ, R11 ;  /* 0x000000ffff0c7224 */ /* 0x000fc800078e000b */
[----:B------:R-:W-:-:S08]  /*0bb0*/  IMAD.WIDE.U32.X R4, R15, R17, R12, P0 ;  /* 0x000000110f047225 */ /* 0x000fd000000e040c */
.L_x_9:
[-CC-:B------:R-:W-:Y:S01]  /*0bc0*/  SHF.R.U64 R24, R4, R0.reuse, R5.reuse ;  /* 0x0000000004187219 */ /* 0x180fe20000001205 */
[----:B------:R-:W1:Y:S01]  /*0bd0*/  LDC.64 R20, c[0x0][0x640] ;  /* 0x00019000ff147b82 */ /* 0x000e620000000a00 */
[----:B------:R-:W-:Y:S01]  /*0be0*/  SHF.R.U32.HI R0, RZ, R0, R5 ;  /* 0x00000000ff007219 */ /* 0x000fe20000011605 */
[----:B------:R-:W-:Y:S01]  /*0bf0*/  IMAD.MOV.U32 R4, RZ, RZ, R25 ;  /* 0x000000ffff047224 */ /* 0x000fe200078e0019 */
[----:B------:R-:W-:Y:S01]  /*0c00*/  IADD3 R3, P0, RZ, -R24, RZ ;  /* 0x80000018ff037210 */ /* 0x000fe20007f1e0ff */
[----:B0-----:R-:W-:-:S04]  /*0c10*/  IMAD R25, R9, R14, R6 ;  /* 0x0000000e09197224 */ /* 0x001fc800078e0206 */
[----:B------:R-:W0:Y:S01]  /*0c20*/  LDC R8, c[0x0][0x618] ;  /* 0x00018600ff087b82 */ /* 0x000e220000000800 */
[----:B------:R-:W-:-:S04]  /*0c30*/  IMAD.X R5, RZ, RZ, ~R0, P0 ;  /* 0x000000ffff057224 */ /* 0x000fc800000e0e00 */
[-C--:B------:R-:W-:Y:S02]  /*0c40*/  IMAD R0, R5, R18.reuse, RZ ;  /* 0x0000001205007224 */ /* 0x080fe400078e02ff */
[----:B------:R-:W-:Y:S01]  /*0c50*/  IMAD.MOV.U32 R5, RZ, RZ, R26 ;  /* 0x000000ffff057224 */ /* 0x000fe200078e001a */
[----:B------:R-:W2:Y:S01]  /*0c60*/  LDC R12, c[0x0][0x608] ;  /* 0x00018200ff0c7b82 */ /* 0x000ea20000000800 */
[----:B------:R-:W-:-:S04]  /*0c70*/  IMAD.WIDE.U32 R4, R3, R18, R4 ;  /* 0x0000001203047225 */ /* 0x000fc800078e0004 */
[----:B------:R-:W-:-:S03]  /*0c80*/  IMAD R3, R3, R19, R0 ;  /* 0x0000001303037224 */ /* 0x000fc600078e0200 */
[----:B------:R-:W3:Y:S01]  /*0c90*/  LDC R16, c[0x0][0x658] ;  /* 0x00019600ff107b82 */ /* 0x000ee20000000800 */
[----:B-1----:R-:W-:Y:S01]  /*0ca0*/  ISETP.NE.U32.AND P0, PT, R20, RZ, PT ;  /* 0x000000ff1400720c */ /* 0x002fe20003f05070 */
[----:B------:R-:W-:Y:S02]  /*0cb0*/  IMAD.MOV.U32 R19, RZ, RZ, 0x1 ;  /* 0x00000001ff137424 */ /* 0x000fe400078e00ff */
[----:B------:R-:W-:Y:S01]  /*0cc0*/  IMAD.IADD R3, R5, 0x1, R3 ;  /* 0x0000000105037824 */ /* 0x000fe200078e0203 */
[----:B------:R-:W-:Y:S01]  /*0cd0*/  ISETP.NE.AND.EX P0, PT, R21, RZ, PT, P0 ;  /* 0x000000ff1500720c */ /* 0x000fe20003f05300 */
[----:B------:R-:W-:Y:S02]  /*0ce0*/  IMAD.MOV.U32 R5, RZ, RZ, -0x1 ;  /* 0xffffffffff057424 */ /* 0x000fe400078e00ff */
[----:B------:R-:W1:Y:S01]  /*0cf0*/  LDC R13, c[0x0][0x600] ;  /* 0x00018000ff0d7b82 */ /* 0x000e620000000800 */
[-CC-:B0-----:R-:W-:Y:S02]  /*0d00*/  SHF.R.U64 R10, R4, R8.reuse, R3.reuse ;  /* 0x00000008040a7219 */ /* 0x181fe40000001203 */
[----:B------:R-:W-:-:S05]  /*0d10*/  SHF.R.U32.HI R3, RZ, R8, R3 ;  /* 0x00000008ff037219 */ /* 0x000fca0000011603 */
[----:B------:R-:W0:Y:S01]  /*0d20*/  LDC R15, c[0x0][0x648] ;  /* 0x00019200ff0f7b82 */ /* 0x000e220000000800 */
[-CC-:B--2---:R-:W-:Y:S02]  /*0d30*/  SHF.R.U64 R26, R10, R12.reuse, R3.reuse ;  /* 0x0000000c0a1a7219 */ /* 0x184fe40000001203 */
[----:B------:R-:W-:-:S05]  /*0d40*/  SHF.R.U32.HI R3, RZ, R12, R3 ;  /* 0x0000000cff037219 */ /* 0x000fca0000011603 */
[----:B------:R-:W2:Y:S01]  /*0d50*/  LDC R17, c[0x0][0x638] ;  /* 0x00018e00ff117b82 */ /* 0x000ea20000000800 */
[-CC-:B---3--:R-:W-:Y:S02]  /*0d60*/  SHF.R.U64 R12, R26, R16.reuse, R3.reuse ;  /* 0x000000101a0c7219 */ /* 0x188fe40000001203 */
[-C--:B------:R-:W-:Y:S02]  /*0d70*/  SHF.L.U32 R0, R5, R16.reuse, RZ ;  /* 0x0000001005007219 */ /* 0x080fe400000006ff */
[----:B------:R-:W-:Y:S01]  /*0d80*/  SHF.R.U32.HI R5, RZ, R16, R3 ;  /* 0x00000010ff057219 */ /* 0x000fe20000011603 */
[----:B------:R-:W-:Y:S01]  /*0d90*/  IMAD.MOV.U32 R4, RZ, RZ, R12 ;  /* 0x000000ffff047224 */ /* 0x000fe200078e000c */
[----:B------:R-:W-:Y:S01]  /*0da0*/  LOP3.LUT R3, RZ, R0, RZ, 0x33, !PT ;  /* 0x00000000ff037212 */ /* 0x000fe200078e33ff */
[----:B------:R-:W3:Y:S01]  /*0db0*/  LDC R18, c[0x0][0x610] ;  /* 0x00018400ff127b82 */ /* 0x000ee20000000800 */
[----:B------:R-:W-:Y:S05]  /*0dc0*/  @!P0 BRA `(.L_x_10) ;  /* 0x0000000000288947 */ /* 0x000fea0003800000 */
[----:B------:R-:W4:Y:S02]  /*0dd0*/  LDC R9, c[0x0][0x64c] ;  /* 0x00019300ff097b82 */ /* 0x000f240000000800 */
[----:B----4-:R-:W-:-:S05]  /*0de0*/  IADD3 R9, P0, R12, R9, RZ ;  /* 0x000000090c097210 */ /* 0x010fca0007f1e0ff */
        /* <DEDUP_REMOVED lines=8> */
.L_x_10:
[----:B------:R4:W-:Y:S01]  /*0e70*/  STL [R1+0x308], R24 ;  /* 0x0003081801007387 */ /* 0x0009e20000100800 */
[----:B0-----:R-:W-:Y:S01]  /*0e80*/  SHF.R.U64 R4, R4, R15, R5 ;  /* 0x0000000f04047219 */ /* 0x001fe20000001205 */
[----:B-1----:R-:W-:Y:S01]  /*0e90*/  VIADD R5, R13, 0xffffffff ;  /* 0xffffffff0d057836 */ /* 0x002fe20000000000 */
[----:B------:R-:W-:Y:S02]  /*0ea0*/  SHF.L.U32 R0, R19, R16, RZ ;  /* 0x0000001013007219 */ /* 0x000fe400000006ff */
[----:B------:R-:W-:Y:S01]  /*0eb0*/  LOP3.LUT R3, R26, R3, RZ, 0xc0, !PT ;  /* 0x000000031a037212 */ /* 0x000fe200078ec0ff */
[----:B------:R-:W-:Y:S01]  /*0ec0*/  IMAD.MOV R6, RZ, RZ, -R4 ;  /* 0x000000ffff067224 */ /* 0x000fe200078e0a04 */
[----:B------:R-:W-:Y:S02]  /*0ed0*/  SEL R2, R2, R25, !P1 ;  /* 0x0000001902027207 */ /* 0x000fe40004800000 */
[----:B------:R-:W-:Y:S01]  /*0ee0*/  LOP3.LUT R5, R10, R5, RZ, 0xc0, !PT ;  /* 0x000000050a057212 */ /* 0x000fe200078ec0ff */
[----:B------:R-:W-:-:S02]  /*0ef0*/  IMAD R3, R0, R4, R3 ;  /* 0x0000000400037224 */ /* 0x000fc400078e0203 */
[----:B--2---:R-:W-:Y:S02]  /*0f00*/  IMAD R0, R6, R17, R12 ;  /* 0x0000001106007224 */ /* 0x004fe400078e020c */
[----:B---3--:R-:W-:Y:S02]  /*0f10*/  IMAD R2, R3, R18, R2 ;  /* 0x0000001203027224 */ /* 0x008fe400078e0202 */
[----:B------:R-:W-:Y:S02]  /*0f20*/  IMAD.MOV.U32 R4, RZ, RZ, 0x1 ;  /* 0x00000001ff047424 */ /* 0x000fe400078e00ff */
[----:B------:R-:W-:-:S03]  /*0f30*/  IMAD R3, R0, R13, R5 ;  /* 0x0000000d00037224 */ /* 0x000fc600078e0205 */
[----:B------:R-:W-:Y:S02]  /*0f40*/  PRMT R0, R4, 0x7610, R0 ;  /* 0x0000761004007816 */ /* 0x000fe40000000000 */
[----:B------:R-:W-:Y:S02]  /*0f50*/  SEL R19, R3, R2, !P1 ;  /* 0x0000000203137207 */ /* 0x000fe40004800000 */
[----:B----4-:R-:W-:-:S07]  /*0f60*/  SEL R18, R2, R3, !P1 ;  /* 0x0000000302127207 */ /* 0x010fce0004800000 */
.L_x_8:
[----:B------:R-:W-:-:S08]  /*0f70*/  NOP ;  /* 0x0000000000007918 */ /* 0x000fd00000000000 */
[----:B------:R-:W1:Y:S02]  /*0f80*/  USETMAXREG.TRY_ALLOC.CTAPOOL UP0, 0xf0 ;  /* 0x000000f0000079c8 */ /* 0x000e640008000600 */
[----:B-1----:R-:W-:-:S13]  /*0f90*/  PLOP3.LUT P0, PT, PT, PT, UP0, 0x80, 0x0 ;  /* 0x000000000000781c */ /* 0x002fda0003f0f008 */
[----:B------:R-:W-:Y:S05]  /*0fa0*/  @!P0 BRA `(.L_x_8) ;  /* 0xfffffffc00f08947 */ /* 0x000fea000383ffff */
[----:B------:R-:W-:Y:S01]  /*0fb0*/  ULDC.64 UR4, c[0x0][0x598] ;  /* 0x0001660000047ab9 */ /* 0x000fe20000000a00 */
[----:B------:R-:W-:Y:S01]  /*0fc0*/  ULDC.64 UR36, c[0x0][0x208] ;  /* 0x0000820000247ab9 */ /* 0x000fe20000000a00 */
[----:B------:R-:W-:-:S04]  /*0fd0*/  ISETP.NE.U32.AND P0, PT, RZ, UR4, PT ;  /* 0x00000004ff007c0c */ /* 0x000fc8000bf05070 */
[----:B------:R-:W-:-:S13]  /*0fe0*/  ISETP.NE.AND.EX P0, PT, RZ, UR5, PT, P0 ;  /* 0x00000005ff007c0c */ /* 0x000fda000bf05300 */
[----:B------:R-:W-:Y:S05]  /*0ff0*/  @!P0 BRA `(.L_x_11) ;  /* 0x00000000001c8947 */ /* 0x000fea0003800000 */
[----:B------:R-:W1:Y:S02]  /*1000*/  LDC.64 R2, c[0x0][0x598] ;  /* 0x00016600ff027b82 */ /* 0x000e640000000a00 */
[----:B-1----:R-:W2:Y:S02]  /*1010*/  LDG.E.64 R2, desc[UR36][R2.64] ;  /* 0x0000002402027981 */ /* 0x002ea4000c1e1b00 */
[----:B--2---:R-:W-:-:S04]  /*1020*/  ISETP.NE.U32.AND P0, PT, R2, RZ, PT ;  /* 0x000000ff0200720c */ /* 0x004fc80003f05070 */
[----:B------:R-:W-:-:S13]  /*1030*/  ISETP.NE.AND.EX P0, PT, R3, RZ, PT, P0 ;  /* 0x000000ff0300720c */ /* 0x000fda0003f05300 */
[----:B------:R-:W-:Y:S05]  /*1040*/  @!P0 BRA `(.L_x_11) ;  /* 0x0000000000088947 */ /* 0x000fea0003800000 */
[----:B------:R1:W5:Y:S01]  /*1050*/  LD.E R2, desc[UR36][R2.64] ;  /* 0x0000002402027980 */ /* 0x000362000c101900 */
[----:B------:R-:W-:Y:S05]  /*1060*/  BRA `(.L_x_12) ;  /* 0x0000000000247947 */ /* 0x000fea0003800000 */
.L_x_11:
[----:B------:R-:W-:Y:S02]  /*1070*/  ULDC.64 UR4, c[0x0][0x588] ;  /* 0x0001620000047ab9 */ /* 0x000fe40000000a00 */
[----:B------:R-:W-:-:S04]  /*1080*/  ISETP.NE.U32.AND P0, PT, RZ, UR4, PT ;  /* 0x00000004ff007c0c */ /* 0x000fc8000bf05070 */
[----:B------:R-:W-:-:S13]  /*1090*/  ISETP.NE.AND.EX P0, PT, RZ, UR5, PT, P0 ;  /* 0x00000005ff007c0c */ /* 0x000fda000bf05300 */
[----:B------:R-:W-:Y:S05]  /*10a0*/  @!P0 BRA `(.L_x_13) ;  /* 0x00000000000c8947 */ /* 0x000fea0003800000 */
[----:B------:R-:W1:Y:S02]  /*10b0*/  LDC.64 R2, c[0x0][0x588] ;  /* 0x00016200ff027b82 */ /* 0x000e640000000a00 */
[----:B-1----:R2:W5:Y:S01]  /*10c0*/  LDG.E R2, desc[UR36][R2.64] ;  /* 0x0000002402027981 */ /* 0x002562000c1e1900 */
[----:B------:R-:W-:Y:S05]  /*10d0*/  BRA `(.L_x_12) ;  /* 0x0000000000087947 */ /* 0x000fea0003800000 */
.L_x_13:
[----:B------:R-:W-:Y:S02]  /*10e0*/  ULDC UR4, c[0x0][0x580] ;  /* 0x0001600000047ab9 */ /* 0x000fe40000000800 */
[----:B------:R-:W-:-:S07]  /*10f0*/  IMAD.U32 R2, RZ, RZ, UR4 ;  /* 0x00000004ff027e24 */ /* 0x000fce000f8e00ff */
.L_x_12:
[----:B------:R-:W-:Y:S02]  /*1100*/  ULDC.64 UR4, c[0x0][0x5a0] ;  /* 0x0001680000047ab9 */ /* 0x000fe40000000a00 */
[----:B------:R-:W-:-:S04]  /*1110*/  ISETP.NE.U32.AND P0, PT, RZ, UR4, PT ;  /* 0x00000004ff007c0c */ /* 0x000fc8000bf05070 */
[----:B------:R-:W-:-:S13]  /*1120*/  ISETP.NE.AND.EX P0, PT, RZ, UR5, PT, P0 ;  /* 0x00000005ff007c0c */ /* 0x000fda000bf05300 */
[----:B------:R-:W-:Y:S05]  /*1130*/  @!P0 BRA `(.L_x_14) ;  /* 0x00000000001c8947 */ /* 0x000fea0003800000 */
[----:B------:R-:W3:Y:S02]  /*1140*/  LDC.64 R4, c[0x0][0x5a0] ;  /* 0x00016800ff047b82 */ /* 0x000ee40000000a00 */
[----:B---3--:R-:W3:Y:S02]  /*1150*/  LDG.E.64 R4, desc[UR36][R4.64] ;  /* 0x0000002404047981 */ /* 0x008ee4000c1e1b00 */
[----:B---3--:R-:W-:-:S04]  /*1160*/  ISETP.NE.U32.AND P0, PT, R4, RZ, PT ;  /* 0x000000ff0400720c */ /* 0x008fc80003f05070 */
[----:B------:R-:W-:-:S13]  /*1170*/  ISETP.NE.AND.EX P0, PT, R5, RZ, PT, P0 ;  /* 0x000000ff0500720c */ /* 0x000fda0003f05300 */
[----:B------:R-:W-:Y:S05]  /*1180*/  @!P0 BRA `(.L_x_14) ;  /* 0x0000000000088947 */ /* 0x000fea0003800000 */
[----:B------:R3:W5:Y:S01]  /*1190*/  LD.E R16, desc[UR36][R4.64] ;  /* 0x0000002404107980 */ /* 0x000762000c101900 */
[----:B------:R-:W-:Y:S05]  /*11a0*/  BRA `(.L_x_15) ;  /* 0x0000000000247947 */ /* 0x000fea0003800000 */
.L_x_14:
[----:B------:R-:W-:Y:S02]  /*11b0*/  ULDC.64 UR4, c[0x0][0x590] ;  /* 0x0001640000047ab9 */ /* 0x000fe40000000a00 */
[----:B------:R-:W-:-:S04]  /*11c0*/  ISETP.NE.U32.AND P0, PT, RZ, UR4, PT ;  /* 0x00000004ff007c0c */ /* 0x000fc8000bf05070 */
[----:B------:R-:W-:-:S13]  /*11d0*/  ISETP.NE.AND.EX P0, PT, RZ, UR5, PT, P0 ;  /* 0x00000005ff007c0c */ /* 0x000fda000bf05300 */
[----:B------:R-:W-:Y:S05]  /*11e0*/  @!P0 BRA `(.L_x_16) ;  /* 0x00000000000c8947 */ /* 0x000fea0003800000 */
[----:B------:R-:W3:Y:S02]  /*11f0*/  LDC.64 R16, c[0x0][0x590] ;  /* 0x00016400ff107b82 */ /* 0x000ee40000000a00 */
[----:B---3--:R4:W5:Y:S01]  /*1200*/  LDG.E R16, desc[UR36][R16.64] ;  /* 0x0000002410107981 */ /* 0x008962000c1e1900 */
[----:B------:R-:W-:Y:S05]  /*1210*/  BRA `(.L_x_15) ;  /* 0x0000000000087947 */ /* 0x000fea0003800000 */
.L_x_16:
[----:B------:R-:W-:Y:S02]  /*1220*/  ULDC UR4, c[0x0][0x584] ;  /* 0x0001610000047ab9 */ /* 0x000fe40000000800 */
[----:B------:R-:W-:-:S07]  /*1230*/  IMAD.U32 R16, RZ, RZ, UR4 ;  /* 0x00000004ff107e24 */ /* 0x000fce000f8e00ff */
.L_x_15:
[----:B------:R-:W-:-:S13]  /*1240*/  LOP3.LUT P0, RZ, R0, 0xff, RZ, 0xc0, !PT ;  /* 0x000000ff00ff7812 */ /* 0x000fda000780c0ff */
[----:B------:R-:W-:Y:S05]  /*1250*/  @!P0 EXIT ;  /* 0x000000000000894d */ /* 0x000fea0003800000 */
[----:B------:R-:W-:Y:S01]  /*1260*/  ULDC UR4, c[0x0][0x28c] ;  /* 0x0000a30000047ab9 */ /* 0x000fe20000000800 */
[----:B------:R-:W-:Y:S01]  /*1270*/  UMOV UR38, URZ ;  /* 0x0000003f00267c82 */ /* 0x000fe20008000000 */
[----:B------:R-:W-:Y:S01]  /*1280*/  UIADD3 UR4, UR4, 0x1f, URZ ;  /* 0x0000001f04047890 */ /* 0x000fe2000fffe03f */
[----:B------:R-:W-:-:S03]  /*1290*/  UMOV UR39, URZ ;  /* 0x0000003f00277c82 */ /* 0x000fc60008000000 */
[----:B------:R-:W-:-:S04]  /*12a0*/  USHF.R.S32.HI UR5, URZ, 0x1f, UR4 ;  /* 0x0000001f3f057899 */ /* 0x000fc80008011404 */
[----:B------:R-:W-:-:S04]  /*12b0*/  ULEA.HI UR5, UR5, UR4, URZ, 0x5 ;  /* 0x0000000405057291 */ /* 0x000fc8000f8f283f */
[----:B------:R-:W-:-:S12]  /*12c0*/  USHF.R.S32.HI UR40, URZ, 0x5, UR5 ;  /* 0x000000053f287899 */ /* 0x000fd80008011405 */
.L_x_800:
[----:B0-----:R-:W0:Y:S01]  /*12d0*/  S2R R0, SR_TID.X ;  /* 0x0000000000007919 */ /* 0x001e220000002100 */
[----:B-1----:R-:W1:Y:S01]  /*12e0*/  S2UR UR6, SR_CgaCtaId ;  /* 0x00000000000679c3 */ /* 0x002e620000008800 */
[----:B------:R-:W-:Y:S02]  /*12f0*/  UMOV UR41, 0x400 ;  /* 0x0000040000297882 */ /* 0x000fe40000000000 */
[----:B-1----:R-:W-:Y:S01]  /*1300*/  ULEA UR41, UR6, UR41, 0x18 ;  /* 0x0000002906297291 */ /* 0x002fe2000f8ec03f */
[----:B0-----:R-:W-:-:S04]  /*1310*/  LOP3.LUT R0, R0, 0x80, RZ, 0xc0, !PT ;  /* 0x0000008000007812 */ /* 0x001fc800078ec0ff */
[----:B------:R-:W-:-:S06]  /*1320*/  SHF.R.U32.HI R0, RZ, 0x7, R0 ;  /* 0x00000007ff007819 */ /* 0x000fcc0000011600 */
[----:B------:R-:W0:Y:S02]  /*1330*/  SHFL.IDX PT, R0, R0, RZ, 0x1f ;  /* 0x00001fff00007589 */ /* 0x000e2400000e0000 */
[----:B0-----:R-:W-:-:S13]  /*1340*/  R2UR UR4, R0 ;  /* 0x00000000000472ca */ /* 0x001fda00000e0000 */
[----:B------:R-:W-:-:S04]  /*1350*/  ULEA.HI UR5, UR4, UR4, URZ, 0x1 ;  /* 0x0000000404057291 */ /* 0x000fc8000f8f083f */
[----:B------:R-:W-:-:S04]  /*1360*/  ULOP3.LUT UR5, UR5, 0xffffe, URZ, 0xc0, !UPT ;  /* 0x000ffffe05057892 */ /* 0x000fc8000f8ec03f */
[----:B------:R-:W-:-:S03]  /*1370*/  UIADD3 UR5, UR4, -UR5, URZ ;  /* 0x8000000504057290 */ /* 0x000fc6000fffe03f */
[----:B------:R-:W-:Y:S01]  /*1380*/  ULDC UR4, c[0x0][0x28c] ;  /* 0x0000a30000047ab9 */ /* 0x000fe20000000800 */
[----:B------:R-:W-:Y:S01]  /*1390*/  ULEA UR5, UR5, UR41, 0xc ;  /* 0x0000002905057291 */ /* 0x000fe2000f8e603f */
[----:B------:R-:W-:-:S03]  /*13a0*/  ISETP.LT.AND P0, PT, RZ, UR4, PT ;  /* 0x00000004ff007c0c */ /* 0x000fc6000bf01270 */
[----:B------:R-:W-:-:S04]  /*13b0*/  UIADD3 UR5, UR5, 0x180, URZ ;  /* 0x0000018005057890 */ /* 0x000fc8000fffe03f */
[----:B------:R-:W-:-:S04]  /*13c0*/  USHF.R.U32.HI UR5, URZ, 0x4, UR5 ;  /* 0x000000043f057899 */ /* 0x000fc80008011605 */
[----:B------:R-:W-:Y:S02]  /*13d0*/  ULOP3.LUT UR42, UR5, 0x3fff, URZ, 0xc0, !UPT ;  /* 0x00003fff052a7892 */ /* 0x000fe4000f8ec03f */
[----:B---345:R-:W-:Y:S10]  /*13e0*/  @P0 BRA `(.L_x_17) ;  /* 0x0000000000400947 */ /* 0x038ff40003800000 */
[----:B------:R-:W-:Y:S01]  /*13f0*/  MOV R0, 0x0 ;  /* 0x0000000000007802 */ /* 0x000fe20000000f00 */
[----:B------:R-:W-:Y:S01]  /*1400*/  ULDC.64 UR4, c[0x4][0x68] ;  /* 0x01001a0000047ab9 */ /* 0x000fe20000000a00 */
[----:B------:R-:W-:Y:S01]  /*1410*/  ULDC.64 UR6, c[0x4][0x8] ;  /* 0x0100020000067ab9 */ /* 0x000fe20000000a00 */
[----:B---3--:R-:W-:Y:S01]  /*1420*/  IMAD.U32 R4, RZ, RZ, UR4 ;  /* 0x00000004ff047e24 */ /* 0x008fe2000f8e00ff */
[----:B------:R0:W1:Y:S01]  /*1430*/  LDC.64 R14, c[0x4][R0] ;  /* 0x01000000000e7b82 */ /* 0x0000620000000a00 */
[----:B------:R-:W-:Y:S01]  /*1440*/  IMAD.U32 R5, RZ, RZ, UR5 ;  /* 0x00000005ff057e24 */ /* 0x000fe2000f8e00ff */
[----:B------:R-:W-:Y:S01]  /*1450*/  ULDC.64 UR4, c[0x4][0x70] ;  /* 0x01001c0000047ab9 */ /* 0x000fe20000000a00 */
[----:B------:R-:W-:Y:S02]  /*1460*/  IMAD.U32 R10, RZ, RZ, UR6 ;  /* 0x00000006ff0a7e24 */ /* 0x000fe4000f8e00ff */
[----:B------:R-:W-:Y:S02]  /*1470*/  IMAD.U32 R6, RZ, RZ, UR4 ;  /* 0x00000004ff067e24 */ /* 0x000fe4000f8e00ff */
[----:B------:R-:W-:-:S02]  /*1480*/  IMAD.U32 R7, RZ, RZ, UR5 ;  /* 0x00000005ff077e24 */ /* 0x000fc4000f8e00ff */
[----:B------:R-:W-:Y:S02]  /*1490*/  IMAD.U32 R11, RZ, RZ, UR7 ;  /* 0x00000007ff0b7e24 */ /* 0x000fe4000f8e00ff */
[----:B------:R-:W-:Y:S02]  /*14a0*/  IMAD.MOV.U32 R8, RZ, RZ, 0x1e1 ;  /* 0x000001e1ff087424 */ /* 0x000fe400078e00ff */
[----:B------:R-:W-:Y:S02]  /*14b0*/  IMAD.MOV.U32 R12, RZ, RZ, 0x1 ;  /* 0x00000001ff0c7424 */ /* 0x000fe400078e00ff */
[----:B0-----:R-:W-:-:S07]  /*14c0*/  IMAD.MOV.U32 R13, RZ, RZ, RZ ;  /* 0x000000ffff0d7224 */ /* 0x001fce00078e00ff */
[----:B------:R-:W-:-:S07]  /*14d0*/  LEPC R20, `(.L_x_17) ;  /* 0x000000001014794e */ /* 0x000fce0000000000 */
[----:B-12-45:R-:W-:Y:S05]  /*14e0*/  CALL.ABS.NOINC R14 ;  /* 0x000000000e007343 */ /* 0x036fea0003c00000 */
.L_x_17:
[----:B------:R-:W2:Y:S02]  /*14f0*/  LDL R20, [R1+0x304] ;  /* 0x0003040001147983 */ /* 0x000ea40000100800 */
[----:B--2---:R-:W-:-:S04]  /*1500*/  LOP3.LUT R0, R20, 0x1, RZ, 0xfc, !PT ;  /* 0x0000000114007812 */ /* 0x004fc800078efcff */
[----:B------:R-:W-:-:S13]  /*1510*/  ISETP.NE.AND P0, PT, R0, 0x3, PT ;  /* 0x000000030000780c */ /* 0x000fda0003f05270 */
[----:B------:R-:W-:Y:S05]  /*1520*/  @!P0 BRA `(.L_x_18) ;  /* 0x0000000000048947 */ /* 0x000fea0003800000 */
[----:B------:R-:W-:Y:S01]  /*1530*/  BPT.TRAP 0x1 ;  /* 0x000000040000795c */ /* 0x000fe20000300000 */
.L_x_18:
[----:B------:R-:W-:Y:S02]  /*1540*/  IMAD.U32 R3, RZ, RZ, UR39 ;  /* 0x00000027ff037e24 */ /* 0x000fe4000f8e00ff */
[----:B------:R-:W-:-:S03]  /*1550*/  IMAD.U32 R0, RZ, RZ, UR38 ;  /* 0x00000026ff007e24 */ /* 0x000fc6000f8e00ff */
[----:B------:R-:W-:Y:S02]  /*1560*/  LEA R3, R3, UR41, 0x3 ;  /* 0x0000002903037c11 */ /* 0x000fe4000f8e18ff */
[----:B------:R-:W-:-:S04]  /*1570*/  SHF.L.U32 R0, R0, 0x1f, RZ ;  /* 0x0000001f00007819 */ /* 0x000fc800000006ff */
[----:B------:R0:W1:Y:S01]  /*1580*/  SYNCS.PHASECHK.TRANS64.TRYWAIT P1, [R3+URZ], R0 ;  /* 0x00000000030075a7 */ /* 0x000062000802017f */
[----:B------:R-:W-:Y:S05]  /*1590*/  @!P0 BRA `(.L_x_19) ;  /* 0x0000000000048947 */ /* 0x000fea0003800000 */
[----:B------:R-:W-:Y:S01]  /*15a0*/  BPT.TRAP 0x1 ;  /* 0x000000040000795c */ /* 0x000fe20000300000 */
.L_x_19:
[----:B-1----:R-:W-:Y:S05]  /*15b0*/  @P1 BRA `(.L_x_20) ;  /* 0x0000000000081947 */ /* 0x002fea0003800000 */
[----:B------:R-:W1:Y:S02]  /*15c0*/  SYNCS.PHASECHK.TRANS64.TRYWAIT P1, [R3+URZ], R0 ;  /* 0x00000000030075a7 */ /* 0x000e64000802017f */
[----:B-1----:R-:W-:Y:S05]  /*15d0*/  @!P1 BRA `(.L_x_21) ;  /* 0x0000022800449947 */ /* 0x002fea0003800000 */
.L_x_20:
[----:B------:R-:W-:-:S04]  /*15e0*/  UISETP.LT.AND UP0, UPT, UR40, 0x1, UPT ;  /* 0x000000012800788c */ /* 0x000fc8000bf01270 */
[----:B------:R-:W-:-:S06]  /*15f0*/  USEL UR4, UR40, 0x1, UP0 ;  /* 0x0000000128047887 */ /* 0x000fcc0008000000 */
[----:B------:R-:W-:Y:S01]  /*1600*/  IMAD.U32 R6, RZ, RZ, UR4 ;  /* 0x00000004ff067e24 */ /* 0x000fe2000f8e00ff */
[----:B------:R-:W-:Y:S05]  /*1610*/  WARPSYNC.ALL ;  /* 0x0000000000007948 */ /* 0x000fea0003800000 */
[----:B------:R-:W-:-:S04]  /*1620*/  IADD3 R6, -R6, UR40, RZ ;  /* 0x0000002806067c10 */ /* 0x000fc8000fffe1ff */
[----:B------:R-:W-:Y:S01]  /*1630*/  ISETP.GE.AND P1, PT, R6, 0x1, PT ;  /* 0x000000010600780c */ /* 0x000fe20003f26270 */
[----:B------:R-:W-:Y:S01]  /*1640*/  UIADD3 UR4, UR41, 0x12180, URZ ;  /* 0x0001218029047890 */ /* 0x000fe2000fffe03f */
[----:B------:R-:W-:Y:S01]  /*1650*/  WARPGROUP.ARRIVE ;  /* 0x00000000000079c5 */ /* 0x000fe20000000000 */
[----:B------:R-:W-:Y:S01]  /*1660*/  UMOV UR9, 0x80000020 ;  /* 0x8000002000097882 */ /* 0x000fe20000000000 */
[----:B------:R-:W-:Y:S01]  /*1670*/  UMOV UR11, 0x80000020 ;  /* 0x80000020000b7882 */ /* 0x000fe20000000000 */
[----:B------:R-:W-:Y:S01]  /*1680*/  USHF.R.U32.HI UR4, URZ, 0x4, UR4 ;  /* 0x000000043f047899 */ /* 0x000fe20008011604 */
[----:B------:R2:W-:Y:S01]  /*1690*/  STL [R1+0x464], R23 ;  /* 0x0004641701007387 */ /* 0x0005e20000100800 */
[----:B------:R-:W-:Y:S01]  /*16a0*/  UMOV UR13, UR9 ;  /* 0x00000009000d7c82 */ /* 0x000fe20008000000 */
[----:B------:R-:W-:Y:S01]  /*16b0*/  UMOV UR15, 0x80000020 ;  /* 0x80000020000f7882 */ /* 0x000fe20000000000 */
[----:B------:R-:W-:Y:S01]  /*16c0*/  ULOP3.LUT UR5, UR4, 0x3fff, URZ, 0xc0, !UPT ;  /* 0x00003fff04057892 */ /* 0x000fe2000f8ec03f */
[----:B------:R0:W-:Y:S01]  /*16d0*/  STL [R1+0x460], R22 ;  /* 0x0004601601007387 */ /* 0x0001e20000100800 */
[----:B------:R-:W-:-:S02]  /*16e0*/  ULOP3.LUT UR4, UR42, 0x10000, URZ, 0xfc, !UPT ;  /* 0x000100002a047892 */ /* 0x000fc4000f8efc3f */
[----:B------:R-:W-:Y:S01]  /*16f0*/  ULOP3.LUT UR5, UR5, 0x10000, URZ, 0xfc, !UPT ;  /* 0x0001000005057892 */ /* 0x000fe2000f8efc3f */
[----:B------:R1:W-:Y:S01]  /*1700*/  STL [R1+0x45c], R19 ;  /* 0x00045c1301007387 */ /* 0x0003e20000100800 */
[----:B------:R-:W-:Y:S02]  /*1710*/  UIMAD UR6, UR39, 0x300, UR4 ;  /* 0x00000300270678a4 */ /* 0x000fe4000f8e0204 */
[----:B------:R-:W-:Y:S01]  /*1720*/  UIMAD UR7, UR39, 0x600, UR5 ;  /* 0x00000600270778a4 */ /* 0x000fe2000f8e0205 */
[----:B------:R3:W-:Y:S03]  /*1730*/  STL [R1+0x458], R18 ;  /* 0x0004581201007387 */ /* 0x0007e60000100800 */
[----:B------:R-:W-:Y:S01]  /*1740*/  UIADD3 UR14, UR7, 0x300, URZ ;  /* 0x00000300070e7890 */ /* 0x000fe2000fffe03f */
[----:B------:R4:W-:Y:S01]  /*1750*/  STL [R1+0x454], R17 ;  /* 0x0004541101007387 */ /* 0x0009e20000100800 */
[----:B------:R-:W-:Y:S01]  /*1760*/  UMOV UR8, UR6 ;  /* 0x0000000600087c82 */ /* 0x000fe20008000000 */
[----:B------:R-:W-:Y:S01]  /*1770*/  UMOV UR10, UR7 ;  /* 0x00000007000a7c82 */ /* 0x000fe20008000000 */
[----:B------:R-:W-:Y:S01]  /*1780*/  UMOV UR12, UR8 ;  /* 0x00000008000c7c82 */ /* 0x000fe20008000000 */
[----:B------:R-:W-:Y:S01]  /*1790*/  HGMMA.64x192x16.F32 R100, gdesc[UR8], RZ, !UPT, gsb0 ;  /* 0x02e00000086479f0 */ /* 0x000fe2000c0008ff */
[----:B-----5:R4:W-:Y:S04]  /*17a0*/  STL [R1+0x450], R16 ;  /* 0x0004501001007387 */ /* 0x0209e80000100800 */
[----:B------:R4:W-:Y:S04]  /*17b0*/  STL [R1+0x44c], R6 ;  /* 0x00044c0601007387 */ /* 0x0009e80000100800 */
[----:B------:R4:W-:Y:S01]  /*17c0*/  STL [R1+0x448], R2 ;  /* 0x0004480201007387 */ /* 0x0009e20000100800 */
[----:B------:R-:W-:-:S02]  /*17d0*/  WARPGROUP.DEPBAR.LE gsb0, 0x0 ;  /* 0x00008000000079c5 */ /* 0x000fc40000010000 */
[----:B------:R-:W-:Y:S02]  /*17e0*/  IMAD.MOV.U32 R76, RZ, RZ, R120 ;  /* 0x000000ffff4c7224 */ /* 0x000fe400078e0078 */
[----:B------:R-:W-:Y:S02]  /*17f0*/  IMAD.MOV.U32 R75, RZ, RZ, R121 ;  /* 0x000000ffff4b7224 */ /* 0x000fe400078e0079 */
[----:B------:R-:W-:Y:S02]  /*1800*/  IMAD.MOV.U32 R74, RZ, RZ, R122 ;  /* 0x000000ffff4a7224 */ /* 0x000fe400078e007a */
[----:B------:R-:W-:Y:S02]  /*1810*/  IMAD.MOV.U32 R73, RZ, RZ, R123 ;  /* 0x000000ffff497224 */ /* 0x000fe400078e007b */
[----:B------:R-:W-:Y:S02]  /*1820*/  IMAD.MOV.U32 R72, RZ, RZ, R124 ;  /* 0x000000ffff487224 */ /* 0x000fe400078e007c */
[----:B------:R-:W-:-:S02]  /*1830*/  IMAD.MOV.U32 R71, RZ, RZ, R125 ;  /* 0x000000ffff477224 */ /* 0x000fc400078e007d */
        /* <DEDUP_REMOVED lines=47> */
[----:B--2---:R-:W-:-:S02]  /*1b30*/  IMAD.MOV.U32 R23, RZ, RZ, R173 ;  /* 0x000000ffff177224 */ /* 0x004fc400078e00ad */
[----:B0-----:R-:W-:Y:S02]  /*1b40*/  IMAD.MOV.U32 R22, RZ, RZ, R174 ;  /* 0x000000ffff167224 */ /* 0x001fe400078e00ae */
[----:B------:R-:W-:Y:S02]  /*1b50*/  IMAD.MOV.U32 R21, RZ, RZ, R175 ;  /* 0x000000ffff157224 */ /* 0x000fe400078e00af */
[----:B------:R-:W-:Y:S02]  /*1b60*/  IMAD.MOV.U32 R20, RZ, RZ, R176 ;  /* 0x000000ffff147224 */ /* 0x000fe400078e00b0 */
[----:B-1----:R-:W-:Y:S02]  /*1b70*/  IMAD.MOV.U32 R19, RZ, RZ, R177 ;  /* 0x000000ffff137224 */ /* 0x002fe400078e00b1 */
[----:B---3--:R-:W-:Y:S02]  /*1b80*/  IMAD.MOV.U32 R18, RZ, RZ, R178 ;  /* 0x000000ffff127224 */ /* 0x008fe400078e00b2 */
[----:B----4-:R-:W-:-:S02]  /*1b90*/  IMAD.MOV.U32 R17, RZ, RZ, R179 ;  /* 0x000000ffff117224 */ /* 0x010fc400078e00b3 */
        /* <DEDUP_REMOVED lines=16> */
[----:B------:R-:W-:Y:S01]  /*1ca0*/  WARPGROUP.ARRIVE ;  /* 0x00000000000079c5 */ /* 0x000fe20000000000 */
[----:B------:R-:W-:Y:S02]  /*1cb0*/  IMAD.MOV.U32 R96, RZ, RZ, R100 ;  /* 0x000000ffff607224 */ /* 0x000fe400078e0064 */
[----:B------:R-:W-:-:S02]  /*1cc0*/  IMAD.MOV.U32 R95, RZ, RZ, R101 ;  /* 0x000000ffff5f7224 */ /* 0x000fc400078e0065 */
[----:B------:R-:W-:Y:S01]  /*1cd0*/  IMAD.MOV.U32 R94, RZ, RZ, R102 ;  /* 0x000000ffff5e7224 */ /* 0x000fe200078e0066 */
[----:B------:R-:W-:Y:S01]  /*1ce0*/  HGMMA.64x192x16.F32 R120, gdesc[UR12], RZ, !UPT, gsb0 ;  /* 0x02e000000c7879f0 */ /* 0x000fe2000c0008ff */
[----:B------:R-:W-:Y:S01]  /*1cf0*/  IMAD.MOV.U32 R93, RZ, RZ, R103 ;  /* 0x000000ffff5d7224 */ /* 0x000fe200078e0067 */
[----:B------:R-:W-:Y:S01]  /*1d00*/  UIADD3 UR12, UR6, 0x200, URZ ;  /* 0x00000200060c7890 */ /* 0x000fe2000fffe03f */
[----:B------:R-:W-:Y:S01]  /*1d10*/  IMAD.MOV.U32 R92, RZ, RZ, R104 ;  /* 0x000000ffff5c7224 */ /* 0x000fe200078e0068 */
[----:B------:R-:W-:Y:S01]  /*1d20*/  UMOV UR13, 0x80000020 ;  /* 0x80000020000d7882 */ /* 0x000fe20000000000 */
        /* <DEDUP_REMOVED lines=14> */
[----:B------:R-:W-:Y:S01]  /*1e10*/  IMAD.MOV.U32 R77, RZ, RZ, R119 ;  /* 0x000000ffff4d7224 */ /* 0x000fe200078e0077 */
[----:B------:R-:W-:-:S02]  /*1e20*/  WARPGROUP.DEPBAR.LE gsb0, 0x0 ;  /* 0x00008000000079c5 */ /* 0x000fc40000010000 */
[----:B------:R0:W-:Y:S04]  /*1e30*/  STL.64 [R1+0x5e0], R214 ;  /* 0x0005e0d601007387 */ /* 0x0001e80000100a00 */
[----:B------:R1:W-:Y:S04]  /*1e40*/  STL.64 [R1+0x5d8], R212 ;  /* 0x0005d8d401007387 */ /* 0x0003e80000100a00 */
[----:B------:R2:W-:Y:S04]  /*1e50*/  STL.64 [R1+0x5d0], R210 ;  /* 0x0005d0d201007387 */ /* 0x0005e80000100a00 */
[----:B------:R3:W-:Y:S01]  /*1e60*/  STL.64 [R1+0x5c8], R208 ;  /* 0x0005c8d001007387 */ /* 0x0007e20000100a00 */
[----:B0-----:R-:W-:-:S02]  /*1e70*/  IMAD.MOV.U32 R214, RZ, RZ, R2 ;  /* 0x000000ffffd67224 */ /* 0x001fc400078e0002 */
[----:B------:R-:W-:Y:S01]  /*1e80*/  IMAD.MOV.U32 R215, RZ, RZ, R0 ;  /* 0x000000ffffd77224 */ /* 0x000fe200078e0000 */
[----:B------:R0:W-:Y:S01]  /*1e90*/  STL.64 [R1+0x5c0], R206 ;  /* 0x0005c0ce01007387 */ /* 0x0001e20000100a00 */
[----:B-1----:R-:W-:Y:S02]  /*1ea0*/  IMAD.MOV.U32 R212, RZ, RZ, R4 ;  /* 0x000000ffffd47224 */ /* 0x002fe400078e0004 */
[----:B------:R-:W-:Y:S01]  /*1eb0*/  IMAD.MOV.U32 R213, RZ, RZ, R3 ;  /* 0x000000ffffd57224 */ /* 0x000fe200078e0003 */
[----:B------:R1:W-:Y:S01]  /*1ec0*/  STL.64 [R1+0x5b8], R204 ;  /* 0x0005b8cc01007387 */ /* 0x0003e20000100a00 */
[----:B--2---:R-:W-:Y:S02]  /*1ed0*/  IMAD.MOV.U32 R210, RZ, RZ, R6 ;  /* 0x000000ffffd27224 */ /* 0x004fe400078e0006 */
[----:B------:R-:W-:Y:S01]  /*1ee0*/  IMAD.MOV.U32 R211, RZ, RZ, R5 ;  /* 0x000000ffffd37224 */ /* 0x000fe200078e0005 */
[----:B------:R2:W-:Y:S01]  /*1ef0*/  STL.64 [R1+0x5b0], R202 ;  /* 0x0005b0ca01007387 */ /* 0x0005e20000100a00 */
[----:B---3--:R-:W-:-:S02]  /*1f00*/  IMAD.MOV.U32 R208, RZ, RZ, R8 ;  /* 0x000000ffffd07224 */ /* 0x008fc400078e0008 */
[----:B------:R-:W-:Y:S01]  /*1f10*/  IMAD.MOV.U32 R209, RZ, RZ, R7 ;  /* 0x000000ffffd17224 */ /* 0x000fe200078e0007 */
[----:B------:R3:W-:Y:S01]  /*1f20*/  STL.64 [R1+0x5a8], R200 ;  /* 0x0005a8c801007387 */ /* 0x0007e20000100a00 */
[----:B0-----:R-:W-:Y:S02]  /*1f30*/  IMAD.MOV.U32 R206, RZ, RZ, R10 ;  /* 0x000000ffffce7224 */ /* 0x001fe400078e000a */
[----:B------:R-:W-:Y:S01]  /*1f40*/  IMAD.MOV.U32 R207, RZ, RZ, R9 ;  /* 0x000000ffffcf7224 */ /* 0x000fe200078e0009 */
[----:B------:R0:W-:Y:S01]  /*1f50*/  STL.64 [R1+0x5a0], R198 ;  /* 0x0005a0c601007387 */ /* 0x0001e20000100a00 */
[----:B-1----:R-:W-:Y:S02]  /*1f60*/  IMAD.MOV.U32 R204, RZ, RZ, R12 ;  /* 0x000000ffffcc7224 */ /* 0x002fe400078e000c */
[----:B------:R-:W-:Y:S01]  /*1f70*/  IMAD.MOV.U32 R205, RZ, RZ, R11 ;  /* 0x000000ffffcd7224 */ /* 0x000fe200078e000b */
[----:B------:R1:W-:Y:S01]  /*1f80*/  STL.64 [R1+0x598], R196 ;  /* 0x000598c401007387 */ /* 0x0003e20000100a00 */
[----:B--2---:R-:W-:-:S02]  /*1f90*/  IMAD.MOV.U32 R202, RZ, RZ, R14 ;  /* 0x000000ffffca7224 */ /* 0x004fc400078e000e */
[----:B------:R-:W-:Y:S01]  /*1fa0*/  IMAD.MOV.U32 R203, RZ, RZ, R13 ;  /* 0x000000ffffcb7224 */ /* 0x000fe200078e000d */
[----:B------:R2:W-:Y:S01]  /*1fb0*/  STL.64 [R1+0x590], R194 ;  /* 0x000590c201007387 */ /* 0x0005e20000100a00 */
[----:B---3--:R-:W-:Y:S02]  /*1fc0*/  IMAD.MOV.U32 R200, RZ, RZ, R16 ;  /* 0x000000ffffc87224 */ /* 0x008fe400078e0010 */
[----:B------:R-:W-:Y:S01]  /*1fd0*/  IMAD.MOV.U32 R201, RZ, RZ, R15 ;  /* 0x000000ffffc97224 */ /* 0x000fe200078e000f */
[----:B------:R3:W-:Y:S01]  /*1fe0*/  STL.64 [R1+0x588], R192 ;  /* 0x000588c001007387 */ /* 0x0007e20000100a00 */
[----:B0-----:R-:W-:Y:S02]  /*1ff0*/  IMAD.MOV.U32 R198, RZ, RZ, R18 ;  /* 0x000000ffffc67224 */ /* 0x001fe400078e0012 */
[----:B------:R-:W-:Y:S01]  /*2000*/  IMAD.MOV.U32 R199, RZ, RZ, R17 ;  /* 0x000000ffffc77224 */ /* 0x000fe200078e0011 */
[----:B------:R0:W-:Y:S01]  /*2010*/  STL.64 [R1+0x580], R190 ;  /* 0x000580be01007387 */ /* 0x0001e20000100a00 */
[----:B-1----:R-:W-:-:S02]  /*2020*/  IMAD.MOV.U32 R196, RZ, RZ, R20 ;  /* 0x000000ffffc47224 */ /* 0x002fc400078e0014 */
[----:B------:R-:W-:Y:S01]  /*2030*/  IMAD.MOV.U32 R197, RZ, RZ, R19 ;  /* 0x000000ffffc57224 */ /* 0x000fe200078e0013 */
[----:B------:R1:W-:Y:S01]  /*2040*/  STL.64 [R1+0x578], R188 ;  /* 0x000578bc01007387 */ /* 0x0003e20000100a00 */
[----:B--2---:R-:W-:Y:S02]  /*2050*/  IMAD.MOV.U32 R194, RZ, RZ, R22 ;  /* 0x000000ffffc27224 */ /* 0x004fe400078e0016 */
[----:B------:R-:W-:Y:S01]  /*2060*/  IMAD.MOV.U32 R195, RZ, RZ, R21 ;  /* 0x000000ffffc37224 */ /* 0x000fe200078e0015 */
[----:B------:R2:W-:Y:S01]  /*2070*/  STL.64 [R1+0x570], R186 ;  /* 0x000570ba01007387 */ /* 0x0005e20000100a00 */
[----:B---3--:R-:W-:Y:S02]  /*2080*/  IMAD.MOV.U32 R192, RZ, RZ, R24 ;  /* 0x000000ffffc07224 */ /* 0x008fe400078e0018 */
[----:B------:R-:W-:Y:S01]  /*2090*/  IMAD.MOV.U32 R193, RZ, RZ, R23 ;  /* 0x000000ffffc17224 */ /* 0x000fe200078e0017 */
        /* <DEDUP_REMOVED lines=99> */
[----:B------:R-:W-:Y:S01]  /*26d0*/  STL.64 [R1+0x760], R214 ;  /* 0x000760d601007387 */ /* 0x000fe20000100a00 */
[----:B-1----:R-:W-:-:S02]  /*26e0*/  IMAD.MOV.U32 R124, RZ, RZ, R92 ;  /* 0x000000ffff7c7224 */ /* 0x002fc400078e005c */
[----:B------:R-:W-:Y:S01]  /*26f0*/  IMAD.MOV.U32 R125, RZ, RZ, R91 ;  /* 0x000000ffff7d7224 */ /* 0x000fe200078e005b */
[----:B------:R-:W-:Y:S01]  /*2700*/  STL.64 [R1+0x758], R212 ;  /* 0x000758d401007387 */ /* 0x000fe20000100a00 */
[----:B--2---:R-:W-:Y:S02]  /*2710*/  IMAD.MOV.U32 R122, RZ, RZ, R94 ;  /* 0x000000ffff7a7224 */ /* 0x004fe400078e005e */
[----:B------:R-:W-:Y:S01]  /*2720*/  IMAD.MOV.U32 R123, RZ, RZ, R93 ;  /* 0x000000ffff7b7224 */ /* 0x000fe200078e005d */
[----:B------:R-:W-:Y:S01]  /*2730*/  STL.64 [R1+0x750], R210 ;  /* 0x000750d201007387 */ /* 0x000fe20000100a00 */
[----:B---3--:R-:W-:Y:S02]  /*2740*/  IMAD.MOV.U32 R120, RZ, RZ, R96 ;  /* 0x000000ffff787224 */ /* 0x008fe400078e0060 */
[----:B------:R-:W-:Y:S01]  /*2750*/  IMAD.MOV.U32 R121, RZ, RZ, R95 ;  /* 0x000000ffff797224 */ /* 0x000fe200078e005f */
[----:B------:R-:W-:Y:S01]  /*2760*/  STL.64 [R1+0x748], R208 ;  /* 0x000748d001007387 */ /* 0x000fe20000100a00 */
[----:B------:R-:W-:-:S03]  /*2770*/  WARPGROUP.ARRIVE ;  /* 0x00000000000079c5 */ /* 0x000fc60000000000 */
[----:B------:R-:W-:Y:S03]  /*2780*/  STL.64 [R1+0x740], R206 ;  /* 0x000740ce01007387 */ /* 0x000fe60000100a00 */
[----:B------:R-:W-:Y:S01]  /*2790*/  HGMMA.64x192x16.F32 R24, gdesc[UR12], RZ, !UPT, gsb0 ;  /* 0x02e000000c1879f0 */ /* 0x000fe2000c0008ff */
[----:B------:R-:W-:Y:S01]  /*27a0*/  STL.64 [R1+0x738], R204 ;  /* 0x000738cc01007387 */ /* 0x000fe20000100a00 */
[----:B------:R-:W-:Y:S01]  /*27b0*/  UMOV UR14, UR10 ;  /* 0x0000000a000e7c82 */ /* 0x000fe20008000000 */
[----:B------:R-:W-:Y:S02]  /*27c0*/  UMOV UR15, UR11 ;  /* 0x0000000b000f7c82 */ /* 0x000fe40008000000 */
[----:B------:R-:W-:Y:S04]  /*27d0*/  STL.64 [R1+0x730], R202 ;  /* 0x000730ca01007387 */ /* 0x000fe80000100a00 */
        /* <DEDUP_REMOVED lines=40> */
[----:B------:R0:W-:Y:S01]  /*2a60*/  STL.64 [R1+0x5e8], R120 ;  /* 0x0005e87801007387 */ /* 0x0001e20000100a00 */
[----:B------:R-:W-:-:S02]  /*2a70*/  WARPGROUP.DEPBAR.LE gsb0, 0x0 ;  /* 0x00008000000079c5 */ /* 0x000fc40000010000 */
[----:B0-----:R-:W-:-:S06]  /*2a80*/  WARPGROUP.ARRIVE ;  /* 0x00000000000079c5 */ /* 0x001fcc0000000000 */
[----:B------:R-:W-:Y:S03]  /*2a90*/  HGMMA.64x192x16.F32 R120, gdesc[UR12], RZ, !UPT, gsb0 ;  /* 0x02e000000c7879f0 */ /* 0x000fe6000c0008ff */
[----:B------:R-:W-:Y:S02]  /*2aa0*/  WARPGROUP.DEPBAR.LE gsb0, 0x0 ;  /* 0x00008000000079c5 */ /* 0x000fe40000010000 */
[----:B------:R-:W-:Y:S01]  /*2ab0*/  STL.64 [R1], R120 ;  /* 0x0000007801007387 */ /* 0x000fe20000100a00 */
[----:B------:R-:W-:Y:S02]  /*2ac0*/  IMAD.MOV.U32 R3, RZ, RZ, R214 ;  /* 0x000000ffff037224 */ /* 0x000fe400078e00d6 */
[----:B------:R-:W-:Y:S01]  /*2ad0*/  IMAD.MOV.U32 R0, RZ, RZ, R215 ;  /* 0x000000ffff007224 */ /* 0x000fe200078e00d7 */
[----:B------:R-:W-:Y:S01]  /*2ae0*/  STL.64 [R1+0x8], R122 ;  /* 0x0000087a01007387 */ /* 0x000fe20000100a00 */
[----:B------:R-:W-:-:S02]  /*2af0*/  IMAD.MOV.U32 R5, RZ, RZ, R212 ;  /* 0x000000ffff057224 */ /* 0x000fc400078e00d4 */
[----:B------:R-:W-:Y:S01]  /*2b00*/  IMAD.MOV.U32 R4, RZ, RZ, R213 ;  /* 0x000000ffff047224 */ /* 0x000fe200078e00d5 */
[----:B------:R-:W-:Y:S01]  /*2b10*/  STL.64 [R1+0x10], R124 ;  /* 0x0000107c01007387 */ /* 0x000fe20000100a00 */
[----:B------:R-:W-:Y:S02]  /*2b20*/  IMAD.MOV.U32 R8, RZ, RZ, R210 ;  /* 0x000000ffff087224 */ /* 0x000fe400078e00d2 */
[----:B------:R-:W-:Y:S01]  /*2b30*/  IMAD.MOV.U32 R7, RZ, RZ, R211 ;  /* 0x000000ffff077224 */ /* 0x000fe200078e00d3 */
[----:B------:R-:W-:Y:S01]  /*2b40*/  STL.64 [R1+0x18], R126 ;  /* 0x0000187e01007387 */ /* 0x000fe20000100a00 */
        /* <DEDUP_REMOVED lines=54> */
[----:B------:R-:W-:-:S03]  /*2eb0*/  IMAD.MOV.U32 R23, RZ, RZ, R173 ;  /* 0x000000ffff177224 */ /* 0x000fc600078e00ad */
[----:B------:R-:W-:Y:S04]  /*2ec0*/  STL.64 [R1+0xb0], R164 ;  /* 0x0000b0a401007387 */ /* 0x000fe80000100a00 */
[----:B------:R-:W-:Y:S04]  /*2ed0*/  STL.64 [R1+0xb8], R166 ;  /* 0x0000b8a601007387 */ /* 0x000fe80000100a00 */
[----:B------:R-:W-:Y:S04]  /*2ee0*/  STL.64 [R1+0xc0], R168 ;  /* 0x0000c0a801007387 */ /* 0x000fe80000100a00 */
[----:B------:R-:W-:Y:S04]  /*2ef0*/  STL.64 [R1+0xc8], R170 ;  /* 0x0000c8aa01007387 */ /* 0x000fe80000100a00 */
[----:B------:R0:W-:Y:S04]  /*2f00*/  STL [R1+0xd0], R172 ;  /* 0x0000d0ac01007387 */ /* 0x0001e80000100800 */
[----:B------:R-:W2:Y:S04]  /*2f10*/  LDL.LU.64 R214, [R1+0x760] ;  /* 0x0007600001d67983 */ /* 0x000ea80000300a00 */
        /* <DEDUP_REMOVED lines=20> */
[----:B0-----:R-:W2:Y:S04]  /*3060*/  LDL.LU.64 R172, [R1+0x6b8] ;  /* 0x0006b80001ac7983 */ /* 0x001ea80000300a00 */
        /* <DEDUP_REMOVED lines=25> */
[----:B------:R-:W2:Y:S01]  /*3200*/  LDL.LU.64 R120, [R1+0x5e8] ;  /* 0x0005e80001787983 */ /* 0x000ea20000300a00 */
[----:B------:R-:W-:-:S02]  /*3210*/  UIADD3 UR8, UR6, 0x2, URZ ;  /* 0x0000000206087890 */ /* 0x000fc4000fffe03f */
[----:B------:R-:W-:Y:S01]  /*3220*/  UIADD3 UR10, UR7, 0x2, URZ ;  /* 0x00000002070a7890 */ /* 0x000fe2000fffe03f */
[----:B------:R-:W-:Y:S01]  /*3230*/  UMOV UR9, 0x80000020 ;  /* 0x8000002000097882 */ /* 0x000fe20000000000 */
[----:B------:R-:W-:Y:S01]  /*3240*/  UMOV UR11, 0x80000020 ;  /* 0x80000020000b7882 */ /* 0x000fe20000000000 */
[----:B--2---:R-:W-:-:S06]  /*3250*/  WARPGROUP.ARRIVE ;  /* 0x00000000000079c5 */ /* 0x004fcc0000000000 */
[----:B------:R-:W-:Y:S03]  /*3260*/  HGMMA.64x192x16.F32 R120, gdesc[UR8], R120, gsb0 ;  /* 0x02e00000087879f0 */ /* 0x000fe60008000878 */
[----:B------:R-:W-:Y:S02]  /*3270*/  WARPGROUP.DEPBAR.LE gsb0, 0x0 ;  /* 0x00008000000079c5 */ /* 0x000fe40000010000 */
        /* <DEDUP_REMOVED lines=47> */
[----:B------:R0:W-:Y:S04]  /*3570*/  STL.64 [R1+0x2f8], R214 ;  /* 0x0002f8d601007387 */ /* 0x0001e80000100a00 */
        /* <DEDUP_REMOVED lines=48> */
[----:B------:R-:W-:Y:S01]  /*3880*/  UIADD3 UR14, UR7, 0x302, URZ ;  /* 0x00000302070e7890 */ /* 0x000fe2000fffe03f */
[----:B------:R-:W-:Y:S01]  /*3890*/  UMOV UR12, UR8 ;  /* 0x00000008000c7c82 */ /* 0x000fe20008000000 */
[----:B------:R-:W-:Y:S01]  /*38a0*/  UMOV UR13, UR9 ;  /* 0x00000009000d7c82 */ /* 0x000fe20008000000 */
        /* <DEDUP_REMOVED lines=42> */
[----:B0-----:R-:W2:Y:S04]  /*3b50*/  LDL.LU R140, [R1] ;  /* 0x00000000018c7983 */ /* 0x001ea80000300800 */
[----:B------:R-:W2:Y:S04]  /*3b60*/  LDL.LU R141, [R1+0x4] ;  /* 0x00000400018d7983 */ /* 0x000ea80000300800 */
        /* <DEDUP_REMOVED lines=50> */
[----:B------:R-:W2:Y:S01]  /*3e90*/  LDL.LU R192, [R1+0xd0] ;  /* 0x0000d00001c07983 */ /* 0x000ea20000300800 */
[----:B------:R-:W-:Y:S01]  /*3ea0*/  UIADD3 UR12, UR6, 0x202, URZ ;  /* 0x00000202060c7890 */ /* 0x000fe2000fffe03f */
[----:B------:R-:W-:Y:S01]  /*3eb0*/  WARPGROUP.ARRIVE ;  /* 0x00000000000079c5 */ /* 0x000fe20000000000 */
[----:B------:R-:W-:Y:S01]  /*3ec0*/  UMOV UR13, 0x80000020 ;  /* 0x80000020000d7882 */ /* 0x000fe20000000000 */
[----:B------:R-:W-:-:S02]  /*3ed0*/  IMAD.MOV.U32 R201, RZ, RZ, R235 ;  /* 0x000000ffffc97224 */ /* 0x000fc400078e00eb */
[----:B------:R-:W-:Y:S02]  /*3ee0*/  IMAD.MOV.U32 R202, RZ, RZ, R234 ;  /* 0x000000ffffca7224 */ /* 0x000fe400078e00ea */
[----:B------:R-:W-:Y:S02]  /*3ef0*/  IMAD.MOV.U32 R203, RZ, RZ, R233 ;  /* 0x000000ffffcb7224 */ /* 0x000fe400078e00e9 */
[----:B------:R-:W-:Y:S01]  /*3f00*/  HGMMA.64x192x16.F32 R24, gdesc[UR12], R24, gsb0 ;  /* 0x02e000000c1879f0 */ /* 0x000fe20008000818 */
        /* <DEDUP_REMOVED lines=19> */
[----:B------:R-:W-:Y:S01]  /*4040*/  IMAD.MOV.U32 R200, RZ, RZ, R2 ;  /* 0x000000ffffc87224 */ /* 0x000fe200078e0002 */
[----:B------:R-:W-:Y:S01]  /*4050*/  UMOV UR8, UR12 ;  /* 0x0000000c00087c82 */ /* 0x000fe20008000000 */
[----:B------:R-:W-:Y:S01]  /*4060*/  IMAD.MOV.U32 R221, RZ, RZ, R21 ;  /* 0x000000ffffdd7224 */ /* 0x000fe200078e0015 */
[----:B------:R-:W-:Y:S01]  /*4070*/  UMOV UR9, UR13 ;  /* 0x0000000d00097c82 */ /* 0x000fe20008000000 */
[----:B------:R-:W-:Y:S01]  /*4080*/  IMAD.MOV.U32 R222, RZ, RZ, R20 ;  /* 0x000000ffffde7224 */ /* 0x000fe200078e0014 */
[----:B------:R0:W5:Y:S01]  /*4090*/  LDL.LU R23, [R1+0x464] ;  /* 0x0004640001177983 */ /* 0x0001620000300800 */
[----:B------:R-:W-:-:S02]  /*40a0*/  IMAD.MOV.U32 R223, RZ, RZ, R15 ;  /* 0x000000ffffdf7224 */ /* 0x000fc400078e000f */
[----:B------:R-:W-:Y:S01]  /*40b0*/  IMAD.MOV.U32 R224, RZ, RZ, R14 ;  /* 0x000000ffffe07224 */ /* 0x000fe200078e000e */
[----:B------:R0:W5:Y:S01]  /*40c0*/  LDL.LU R22, [R1+0x460] ;  /* 0x0004600001167983 */ /* 0x0001620000300800 */
[----:B------:R-:W-:Y:S02]  /*40d0*/  IMAD.MOV.U32 R225, RZ, RZ, R13 ;  /* 0x000000ffffe17224 */ /* 0x000fe400078e000d */
[----:B------:R-:W-:Y:S01]  /*40e0*/  IMAD.MOV.U32 R226, RZ, RZ, R12 ;  /* 0x000000ffffe27224 */ /* 0x000fe200078e000c */
[----:B------:R0:W5:Y:S01]  /*40f0*/  LDL.LU R19, [R1+0x45c] ;  /* 0x00045c0001137983 */ /* 0x0001620000300800 */
[----:B------:R-:W-:Y:S02]  /*4100*/  IMAD.MOV.U32 R227, RZ, RZ, R11 ;  /* 0x000000ffffe37224 */ /* 0x000fe400078e000b */
        /* <DEDUP_REMOVED lines=11> */
[----:B------:R-:W-:-:S03]  /*41c0*/  IMAD.MOV.U32 R235, RZ, RZ, R0 ;  /* 0x000000ffffeb7224 */ /* 0x000fc600078e0000 */
[----:B------:R0:W5:Y:S01]  /*41d0*/  LDL.LU R2, [R1+0x448] ;  /* 0x0004480001027983 */ /* 0x0001620000300800 */
[----:B------:R-:W-:Y:S02]  /*41e0*/  WARPGROUP.DEPBAR.LE gsb0, 0x0 ;  /* 0x00008000000079c5 */ /* 0x000fe40000010000 */
[----:B--2---:R-:W-:-:S06]  /*41f0*/  WARPGROUP.ARRIVE ;  /* 0x00000000000079c5 */ /* 0x004fcc0000000000 */
[----:B------:R-:W-:Y:S03]  /*4200*/  HGMMA.64x192x16.F32 R140, gdesc[UR8], R140, gsb0 ;  /* 0x02e00000088c79f0 */ /* 0x000fe6000800088c */
[----:B------:R-:W-:Y:S02]  /*4210*/  WARPGROUP.DEPBAR.LE gsb0, 0x0 ;  /* 0x00008000000079c5 */ /* 0x000fe40000010000 */
[----:B------:R-:W-:Y:S04]  /*4220*/  STL.64 [R1], R140 ;  /* 0x0000008c01007387 */ /* 0x000fe80000100a00 */
        /* <DEDUP_REMOVED lines=47> */
[----:B-1----:R0:W5:Y:S04]  /*4520*/  LDL.LU.64 R214, [R1+0x440] ;  /* 0x0004400001d67983 */ /* 0x0021680000300a00 */
[----:B------:R0:W5:Y:S04]  /*4530*/  LDL.LU.64 R212, [R1+0x438] ;  /* 0x0004380001d47983 */ /* 0x0001680000300a00 */
        /* <DEDUP_REMOVED lines=35> */
[----:B------:R0:W5:Y:S01]  /*4770*/  LDL.LU.64 R140, [R1+0x318] ;  /* 0x00031800018c7983 */ /* 0x0001620000300a00 */
[----:B------:R-:W-:Y:S05]  /*4780*/  @!P1 BRA `(.L_x_22) ;  /* 0x0000003c00849947 */ /* 0x000fea0003800000 */
[----:B------:R-:W-:Y:S01]  /*4790*/  UIADD3 UR6, UR39, 0x1, URZ ;  /* 0x0000000127067890 */ /* 0x000fe2000fffe03f */
[----:B-----5:R-:W-:Y:S02]  /*47a0*/  IMAD.MOV.U32 R3, RZ, RZ, R6 ;  /* 0x000000ffff037224 */ /* 0x020fe400078e0006 */
[----:B------:R-:W-:Y:S01]  /*47b0*/  IMAD.U32 R0, RZ, RZ, UR39 ;  /* 0x00000027ff007e24 */ /* 0x000fe2000f8e00ff */
[----:B------:R-:W-:-:S04]  /*47c0*/  UISETP.NE.AND UP0, UPT, UR6, 0x6, UPT ;  /* 0x000000060600788c */ /* 0x000fc8000bf05270 */
[----:B------:R-:W-:Y:S02]  /*47d0*/  USEL UR7, URZ, 0x1, UP0 ;  /* 0x000000013f077887 */ /* 0x000fe40008000000 */
[----:B------:R-:W-:Y:S02]  /*47e0*/  USEL UR6, UR6, URZ, UP0 ;  /* 0x0000003f06067287 */ /* 0x000fe40008000000 */
[----:B------:R-:W-:-:S06]  /*47f0*/  ULOP3.LUT UR7, UR38, UR7, URZ, 0x3c, !UPT ;  /* 0x0000000726077292 */ /* 0x000fcc000f8e3c3f */
[----:B------:R-:W-:-:S07]  /*4800*/  IMAD.U32 R4, RZ, RZ, UR7 ;  /* 0x00000007ff047e24 */ /* 0x000fce000f8e00ff */
.L_x_29:
[----:B------:R-:W-:Y:S05]  /*4810*/  @!P0 BRA `(.L_x_23) ;  /* 0x0000000000048947 */ /* 0x000fea0003800000 */
[----:B------:R-:W-:Y:S01]  /*4820*/  BPT.TRAP 0x1 ;  /* 0x000000040000795c */ /* 0x000fe20000300000 */
.L_x_23:
[----:B------:R-:W-:Y:S01]  /*4830*/  ULEA UR7, UR6, UR41, 0x3 ;  /* 0x0000002906077291 */ /* 0x000fe2000f8e183f */
[----:B------:R-:W-:-:S08]  /*4840*/  SHF.L.U32 R5, R4, 0x1f, RZ ;  /* 0x0000001f04057819 */ /* 0x000fd000000006ff */
[----:B------:R1:W2:Y:S01]  /*4850*/  SYNCS.PHASECHK.TRANS64.TRYWAIT P1, [UR7], R5 ;  /* 0x00000005ff0075a7 */ /* 0x0002a20008020147 */
[----:B------:R-:W-:Y:S05]  /*4860*/  @!P0 BRA `(.L_x_24) ;  /* 0x0000000000048947 */ /* 0x000fea0003800000 */
[----:B------:R-:W-:Y:S01]  /*4870*/  BPT.TRAP 0x1 ;  /* 0x000000040000795c */ /* 0x000fe20000300000 */
.L_x_24:
[----:B--2---:R-:W-:Y:S05]  /*4880*/  @P1 BRA `(.L_x_25) ;  /* 0x0000000000081947 */ /* 0x004fea0003800000 */
[----:B------:R-:W2:Y:S02]  /*4890*/  SYNCS.PHASECHK.TRANS64.TRYWAIT P1, [UR7], R5 ;  /* 0x00000005ff0075a7 */ /* 0x000ea40008020147 */
[----:B--2---:R-:W-:Y:S05]  /*48a0*/  @!P1 BRA `(.L_x_26) ;  /* 0x000001f400a49947 */ /* 0x004fea0003800000 */
.L_x_25:
        /* <DEDUP_REMOVED lines=48> */
[----:B---3--:R-:W3:Y:S04]  /*4bb0*/  LDL.LU.64 R24, [R1+0x180] ;  /* 0x0001800001187983 */ /* 0x008ee80000300a00 */
[----:B------:R-:W3:Y:S04]  /*4bc0*/  LDL.LU.64 R26, [R1+0x188] ;  /* 0x00018800011a7983 */ /* 0x000ee80000300a00 */
        /* <DEDUP_REMOVED lines=45> */
[----:B------:R-:W3:Y:S01]  /*4ea0*/  LDL.LU.64 R118, [R1+0x2f8] ;  /* 0x0002f80001767983 */ /* 0x000ee20000300a00 */
[----:B------:R-:W-:-:S02]  /*4eb0*/  UIMAD UR7, UR6, 0x300, UR4 ;  /* 0x00000300060778a4 */ /* 0x000fc4000f8e0204 */
[----:B------:R-:W-:Y:S01]  /*4ec0*/  UIMAD UR16, UR6, 0x600, UR5 ;  /* 0x00000600061078a4 */ /* 0x000fe2000f8e0205 */
[----:B------:R-:W-:Y:S01]  /*4ed0*/  STL [R1+0x470], R23 ;  /* 0x0004701701007387 */ /* 0x000fe20000100800 */
[----:B------:R-:W-:Y:S01]  /*4ee0*/  UMOV UR9, 0x80000020 ;  /* 0x8000002000097882 */ /* 0x000fe20000000000 */
[----:B------:R-:W-:Y:S02]  /*4ef0*/  UMOV UR11, 0x80000020 ;  /* 0x80000020000b7882 */ /* 0x000fe40000000000 */
[----:B------:R-:W-:Y:S02]  /*4f00*/  UMOV UR8, UR7 ;  /* 0x0000000700087c82 */ /* 0x000fe40008000000 */
[----:B------:R-:W-:Y:S01]  /*4f10*/  UMOV UR10, UR16 ;  /* 0x00000010000a7c82 */ /* 0x000fe20008000000 */
[----:B------:R-:W-:Y:S01]  /*4f20*/  UIADD3 UR14, UR16, 0x300, URZ ;  /* 0x00000300100e7890 */ /* 0x000fe2000fffe03f */
[----:B------:R-:W-:Y:S01]  /*4f30*/  STL [R1+0x46c], R22 ;  /* 0x00046c1601007387 */ /* 0x000fe20000100800 */
[----:B------:R-:W-:Y:S01]  /*4f40*/  UMOV UR12, UR8 ;  /* 0x00000008000c7c82 */ /* 0x000fe20008000000 */
[----:B------:R-:W-:Y:S01]  /*4f50*/  UMOV UR13, UR9 ;  /* 0x00000009000d7c82 */ /* 0x000fe20008000000 */
[----:B------:R-:W-:Y:S01]  /*4f60*/  UMOV UR15, 0x80000020 ;  /* 0x80000020000f7882 */ /* 0x000fe20000000000 */
[----:B------:R-:W-:Y:S04]  /*4f70*/  STL [R1+0x468], R19 ;  /* 0x0004681301007387 */ /* 0x000fe80000100800 */
[----:B------:R-:W-:Y:S04]  /*4f80*/  STL [R1+0x464], R18 ;  /* 0x0004641201007387 */ /* 0x000fe80000100800 */
[----:B------:R-:W-:Y:S04]  /*4f90*/  STL [R1+0x460], R17 ;  /* 0x0004601101007387 */ /* 0x000fe80000100800 */
[----:B------:R-:W-:Y:S04]  /*4fa0*/  STL [R1+0x45c], R16 ;  /* 0x00045c1001007387 */ /* 0x000fe80000100800 */
[----:B------:R-:W-:Y:S04]  /*4fb0*/  STL [R1+0x458], R6 ;  /* 0x0004580601007387 */ /* 0x000fe80000100800 */
[----:B------:R-:W-:Y:S04]  /*4fc0*/  STL [R1+0x454], R4 ;  /* 0x0004540401007387 */ /* 0x000fe80000100800 */
[----:B------:R-:W-:Y:S04]  /*4fd0*/  STL [R1+0x450], R3 ;  /* 0x0004500301007387 */ /* 0x000fe80000100800 */
[----:B------:R4:W-:Y:S04]  /*4fe0*/  STL [R1+0x44c], R2 ;  /* 0x00044c0201007387 */ /* 0x0009e80000100800 */
[----:B------:R0:W-:Y:S01]  /*4ff0*/  STL [R1+0x448], R0 ;  /* 0x0004480001007387 */ /* 0x0001e20000100800 */
[----:B---3--:R-:W-:-:S06]  /*5000*/  WARPGROUP.ARRIVE ;  /* 0x00000000000079c5 */ /* 0x008fcc0000000000 */
[----:B------:R-:W-:Y:S03]  /*5010*/  HGMMA.64x192x16.F32 R24, gdesc[UR8], R24, gsb0 ;  /* 0x02e00000081879f0 */ /* 0x000fe60008000818 */
[----:B------:R-:W-:Y:S02]  /*5020*/  WARPGROUP.DEPBAR.LE gsb0, 0x0 ;  /* 0x00008000000079c5 */ /* 0x000fe40000010000 */
[----:B------:R-:W-:Y:S01]  /*5030*/  WARPGROUP.ARRIVE ;  /* 0x00000000000079c5 */ /* 0x000fe20000000000 */
[----:B------:R-:W-:Y:S01]  /*5040*/  STL.64 [R1+0x180], R24 ;  /* 0x0001801801007387 */ /* 0x000fe20000100a00 */
[----:B----4-:R-:W-:Y:S02]  /*5050*/  IMAD.MOV.U32 R2, RZ, RZ, R118 ;  /* 0x000000ffff027224 */ /* 0x010fe400078e0076 */
[----:B0-----:R-:W-:Y:S01]  /*5060*/  IMAD.MOV.U32 R0, RZ, RZ, R119 ;  /* 0x000000ffff007224 */ /* 0x001fe200078e0077 */
[----:B------:R-:W-:Y:S10]  /*5070*/  STL.64 [R1+0x188], R26 ;  /* 0x0001881a01007387 */ /* 0x000ff40000100a00 */
[----:B------:R-:W-:Y:S01]  /*5080*/  HGMMA.64x192x16.F32 R120, gdesc[UR12], R120, gsb0 ;  /* 0x02e000000c7879f0 */ /* 0x000fe20008000878 */
[----:B------:R-:W-:Y:S01]  /*5090*/  IMAD.MOV.U32 R4, RZ, RZ, R116 ;  /* 0x000000ffff047224 */ /* 0x000fe200078e0074 */
[----:B------:R-:W-:Y:S01]  /*50a0*/  STL.64 [R1+0x190], R28 ;  /* 0x0001901c01007387 */ /* 0x000fe20000100a00 */
[----:B------:R-:W-:-:S02]  /*50b0*/  IMAD.MOV.U32 R3, RZ, RZ, R117 ;  /* 0x000000ffff037224 */ /* 0x000fc400078e0075 */
[----:B------:R-:W-:Y:S01]  /*50c0*/  IMAD.MOV.U32 R6, RZ, RZ, R114 ;  /* 0x000000ffff067224 */ /* 0x000fe200078e0072 */
[----:B------:R-:W-:Y:S01]  /*50d0*/  STL.64 [R1+0x198], R30 ;  /* 0x0001981e01007387 */ /* 0x000fe20000100a00 */
[----:B-12---:R-:W-:Y:S02]  /*50e0*/  IMAD.MOV.U32 R5, RZ, RZ, R115 ;  /* 0x000000ffff057224 */ /* 0x006fe400078e0073 */
        /* <DEDUP_REMOVED lines=105> */
[----:B------:R-:W-:-:S03]  /*5780*/  WARPGROUP.DEPBAR.LE gsb0, 0x0 ;  /* 0x00008000000079c5 */ /* 0x000fc60000010000 */
[----:B------:R-:W2:Y:S04]  /*5790*/  LDL.LU.64 R28, [R1+0x788] ;  /* 0x00078800011c7983 */ /* 0x000ea80000300a00 */
[----:B------:R-:W2:Y:S04]  /*57a0*/  LDL.LU.64 R26, [R1+0x780] ;  /* 0x00078000011a7983 */ /* 0x000ea80000300a00 */
[----:B------:R-:W2:Y:S04]  /*57b0*/  LDL.LU.64 R24, [R1+0x778] ;  /* 0x0007780001187983 */ /* 0x000ea80000300a00 */
        /* <DEDUP_REMOVED lines=48> */
[----:B0-----:R-:W3:Y:S04]  /*5ac0*/  LDL.LU R120, [R1+0x180] ;  /* 0x0001800001787983 */ /* 0x001ee80000300800 */
[----:B------:R-:W3:Y:S04]  /*5ad0*/  LDL.LU R121, [R1+0x184] ;  /* 0x0001840001797983 */ /* 0x000ee80000300800 */
[----:B------:R-:W4:Y:S04]  /*5ae0*/  LDL.LU R122, [R1+0x188] ;  /* 0x00018800017a7983 */ /* 0x000f280000300800 */
[----:B------:R-:W4:Y:S04]  /*5af0*/  LDL.LU R123, [R1+0x18c] ;  /* 0x00018c00017b7983 */ /* 0x000f280000300800 */
[----:B------:R-:W2:Y:S04]  /*5b00*/  LDL.LU R124, [R1+0x190] ;  /* 0x00019000017c7983 */ /* 0x000ea80000300800 */
[----:B------:R-:W2:Y:S04]  /*5b10*/  LDL.LU R125, [R1+0x194] ;  /* 0x00019400017d7983 */ /* 0x000ea80000300800 */
[----:B------:R-:W3:Y:S04]  /*5b20*/  LDL.LU R126, [R1+0x198] ;  /* 0x00019800017e7983 */ /* 0x000ee80000300800 */
        /* <DEDUP_REMOVED lines=45> */
[----:B------:R-:W2:Y:S01]  /*5e00*/  LDL.LU R172, [R1+0x250] ;  /* 0x0002500001ac7983 */ /* 0x000ea20000300800 */
[----:B------:R-:W-:-:S02]  /*5e10*/  IMAD.MOV.U32 R214, RZ, RZ, R2 ;  /* 0x000000ffffd67224 */ /* 0x000fc400078e0002 */
[----:B------:R-:W-:Y:S02]  /*5e20*/  IMAD.MOV.U32 R215, RZ, RZ, R0 ;  /* 0x000000ffffd77224 */ /* 0x000fe400078e0000 */
        /* <DEDUP_REMOVED lines=60> */
[----:B------:R-:W-:-:S03]  /*61f0*/  IMAD.MOV.U32 R173, RZ, RZ, R235 ;  /* 0x000000ffffad7224 */ /* 0x000fc600078e00eb */
[----:B------:R-:W-:Y:S04]  /*6200*/  STL.64 [R1+0x6d0], R174 ;  /* 0x0006d0ae01007387 */ /* 0x000fe80000100a00 */
[----:B--2---:R-:W-:Y:S04]  /*6210*/  STL.64 [R1+0x6c8], R172 ;  /* 0x0006c8ac01007387 */ /* 0x004fe80000100a00 */
[----:B----4-:R-:W-:Y:S04]  /*6220*/  STL.64 [R1+0x6c0], R170 ;  /* 0x0006c0aa01007387 */ /* 0x010fe80000100a00 */
[----:B---3--:R-:W-:Y:S04]  /*6230*/  STL.64 [R1+0x6b8], R168 ;  /* 0x0006b8a801007387 */ /* 0x008fe80000100a00 */
        /* <DEDUP_REMOVED lines=24> */
[----:B0-----:R-:W2:Y:S04]  /*63c0*/  LDL.LU.64 R120, [R1] ;  /* 0x0000000001787983 */ /* 0x001ea80000300a00 */
        /* <DEDUP_REMOVED lines=48> */
[----:B------:R-:W-:Y:S01]  /*66d0*/  WARPGROUP.ARRIVE ;  /* 0x00000000000079c5 */ /* 0x000fe20000000000 */
[----:B------:R-:W-:-:S07]  /*66e0*/  UMOV UR13, 0x80000020 ;  /* 0x80000020000d7882 */ /* 0x000fce0000000000 */
[----:B------:R-:W-:Y:S01]  /*66f0*/  HGMMA.64x192x16.F32 R24, gdesc[UR12], R24, gsb0 ;  /* 0x02e000000c1879f0 */ /* 0x000fe20008000818 */
[----:B------:R-:W-:Y:S01]  /*6700*/  UMOV UR14, UR10 ;  /* 0x0000000a000e7c82 */ /* 0x000fe20008000000 */
[----:B------:R-:W-:Y:S01]  /*6710*/  UMOV UR15, UR11 ;  /* 0x0000000b000f7c82 */ /* 0x000fe20008000000 */
[----:B------:R-:W-:Y:S02]  /*6720*/  WARPGROUP.DEPBAR.LE gsb0, 0x0 ;  /* 0x00008000000079c5 */ /* 0x000fe40000010000 */
[----:B--2---:R-:W-:-:S15]  /*6730*/  WARPGROUP.ARRIVE ;  /* 0x00000000000079c5 */ /* 0x004fde0000000000 */
[----:B------:R-:W-:Y:S03]  /*6740*/  HGMMA.64x192x16.F32 R120, gdesc[UR12], R120, gsb0 ;  /* 0x02e000000c7879f0 */ /* 0x000fe60008000878 */
        /* <DEDUP_REMOVED lines=366> */
[----:B------:R0:W5:Y:S04]  /*7e30*/  LDL.LU R16, [R1+0x45c] ;  /* 0x00045c0001107983 */ /* 0x0001680000300800 */
[----:B------:R0:W5:Y:S04]  /*7e40*/  LDL.LU R6, [R1+0x458] ;  /* 0x0004580001067983 */ /* 0x0001680000300800 */
[----:B------:R0:W5:Y:S04]  /*7e50*/  LDL.LU R4, [R1+0x454] ;  /* 0x0004540001047983 */ /* 0x0001680000300800 */
[----:B------:R0:W5:Y:S04]  /*7e60*/  LDL.LU R3, [R1+0x450] ;  /* 0x0004500001037983 */ /* 0x0001680000300800 */
[----:B------:R0:W5:Y:S04]  /*7e70*/  LDL.LU R2, [R1+0x44c] ;  /* 0x00044c0001027983 */ /* 0x0001680000300800 */
[----:B------:R0:W5:Y:S01]  /*7e80*/  LDL.LU R0, [R1+0x448] ;  /* 0x0004480001007983 */ /* 0x0001620000300800 */
[----:B------:R-:W-:-:S02]  /*7e90*/  WARPGROUP.DEPBAR.LE gsb0, 0x0 ;  /* 0x00008000000079c5 */ /* 0x000fc40000010000 */
        /* <DEDUP_REMOVED lines=90> */
[----:B------:R-:W-:Y:S01]  /*8440*/  BPT.TRAP 0x1 ;  /* 0x000000040000795c */ /* 0x000fe20000300000 */
.L_x_27:
[----:B------:R-:W2:Y:S04]  /*8450*/  LDL R8, [R1+0x300] ;  /* 0x0003000001087983 */ /* 0x000ea80000100800 */
[----:B------:R-:W3:Y:S01]  /*8460*/  LDL R7, [R1+0x304] ;  /* 0x0003040001077983 */ /* 0x000ee20000100800 */
[----:B-----5:R-:W-:-:S13]  /*8470*/  ISETP.NE.AND P1, PT, R23, RZ, PT ;  /* 0x000000ff1700720c */ /* 0x020fda0003f25270 */
[----:B------:R-:W-:-:S05]  /*8480*/  @P1 LEA R5, R0, UR41, 0x3 ;  /* 0x0000002900051c11 */ /* 0x000fca000f8e18ff */
[----:B------:R-:W-:-:S05]  /*8490*/  @P1 VIADD R5, R5, 0x30 ;  /* 0x0000003005051836 */ /* 0x000fca0000000000 */
[----:B--2---:R-:W-:-:S04]  /*84a0*/  @P1 PRMT R5, R8, 0x654, R5 ;  /* 0x0000065408051816 */ /* 0x004fc80000000005 */
[----:B------:R1:W-:Y:S01]  /*84b0*/  @P1 SYNCS.ARRIVE.TRANS64.RED.A1T0 RZ, [R5+URZ], RZ ;  /* 0x000000ff05ff19a7 */ /* 0x0003e2000810043f */
[----:B---3--:R-:W-:-:S13]  /*84c0*/  ISETP.GT.U32.AND P1, PT, R7, 0x1, PT ;  /* 0x000000010700780c */ /* 0x008fda0003f24070 */
[----:B-1----:R-:W-:Y:S05]  /*84d0*/  @P1 BRA `(.L_x_28) ;  /* 0x0000000000041947 */ /* 0x002fea0003800000 */
[----:B------:R-:W-:Y:S01]  /*84e0*/  BPT.TRAP 0x1 ;  /* 0x000000040000795c */ /* 0x000fe20000300000 */
.L_x_28:
[----:B------:R-:W-:Y:S01]  /*84f0*/  UIADD3 UR6, UR6, 0x1, URZ ;  /* 0x0000000106067890 */ /* 0x000fe2000fffe03f */
[C---:B------:R-:W-:Y:S01]  /*8500*/  ISETP.GT.AND P2, PT, R3.reuse, 0x1, PT ;  /* 0x000000010300780c */ /* 0x040fe20003f44270 */
[----:B------:R-:W-:Y:S02]  /*8510*/  VIADD R0, R0, 0x1 ;  /* 0x0000000100007836 */ /* 0x000fe40000000000 */
[----:B------:R-:W-:Y:S01]  /*8520*/  UISETP.NE.AND UP0, UPT, UR6, 0x6, UPT ;  /* 0x000000060600788c */ /* 0x000fe2000bf05270 */
[----:B------:R-:W-:Y:S02]  /*8530*/  VIADD R3, R3, 0xffffffff ;  /* 0xffffffff03037836 */ /* 0x000fe40000000000 */
[C---:B------:R-:W-:Y:S01]  /*8540*/  ISETP.NE.AND P1, PT, R0.reuse, 0x6, PT ;  /* 0x000000060000780c */ /* 0x040fe20003f25270 */
[----:B------:R-:W-:Y:S02]  /*8550*/  USEL UR7, URZ, 0x1, UP0 ;  /* 0x000000013f077887 */ /* 0x000fe40008000000 */
[----:B------:R-:W-:Y:S01]  /*8560*/  USEL UR6, UR6, URZ, UP0 ;  /* 0x0000003f06067287 */ /* 0x000fe20008000000 */
[----:B------:R-:W-:-:S03]  /*8570*/  SEL R0, R0, RZ, P1 ;  /* 0x000000ff00007207 */ /* 0x000fc60000800000 */
[----:B------:R-:W-:Y:S01]  /*8580*/  LOP3.LUT R4, R4, UR7, RZ, 0x3c, !PT ;  /* 0x0000000704047c12 */ /* 0x000fe2000f8e3cff */
[----:B------:R-:W-:Y:S07]  /*8590*/  @P2 BRA `(.L_x_29) ;  /* 0xffffffc0009c2947 */ /* 0x000fee000383ffff */
.L_x_22:
[----:B------:R-:W1:Y:S02]  /*85a0*/  LDC R0, c[0x0][0x28c] ;  /* 0x0000a300ff007b82 */ /* 0x000e640000000800 */
[----:B-1----:R-:W-:-:S13]  /*85b0*/  ISETP.GE.AND P1, PT, R0, 0x1, PT ;  /* 0x000000010000780c */ /* 0x002fda0003f26270 */
[----:B------:R-:W-:Y:S05]  /*85c0*/  @!P1 BRA `(.L_x_30) ;  /* 0x0000000000409947 */ /* 0x000fea0003800000 */
[----:B------:R-:W-:Y:S05]  /*85d0*/  @!P0 BRA `(.L_x_31) ;  /* 0x0000000000048947 */ /* 0x000fea0003800000 */
[----:B------:R-:W-:Y:S01]  /*85e0*/  BPT.TRAP 0x1 ;  /* 0x000000040000795c */ /* 0x000fe20000300000 */
.L_x_31:
[----:B------:R-:W2:Y:S04]  /*85f0*/  LDL R7, [R1+0x300] ;  /* 0x0003000001077983 */ /* 0x000ea80000100800 */
[----:B------:R-:W3:Y:S01]  /*8600*/  LDL R3, [R1+0x304] ;  /* 0x0003040001037983 */ /* 0x000ee20000100800 */
[----:B-----5:R-:W-:-:S13]  /*8610*/  ISETP.NE.AND P0, PT, R23, RZ, PT ;  /* 0x000000ff1700720c */ /* 0x020fda0003f05270 */
[----:B------:R-:W-:-:S04]  /*8620*/  @P0 VIADD R6, R6, UR39 ;  /* 0x0000002706060c36 */ /* 0x000fc80008000000 */
[----:B------:R-:W-:-:S05]  /*8630*/  @P0 IMAD.WIDE.U32 R4, R6, -0x55555555, RZ ;  /* 0xaaaaaaab06040825 */ /* 0x000fca00078e00ff */
[----:B------:R-:W-:-:S05]  /*8640*/  @P0 SHF.R.U32.HI R0, RZ, 0x2, R5 ;  /* 0x00000002ff000819 */ /* 0x000fca0000011605 */
[----:B------:R-:W-:-:S05]  /*8650*/  @P0 IMAD R0, R0, -0x6, R6 ;  /* 0xfffffffa00000824 */ /* 0x000fca00078e0206 */
[----:B------:R-:W-:-:S05]  /*8660*/  @P0 LEA R0, R0, UR41, 0x3 ;  /* 0x0000002900000c11 */ /* 0x000fca000f8e18ff */
[----:B------:R-:W-:-:S05]  /*8670*/  @P0 VIADD R0, R0, 0x30 ;  /* 0x0000003000000836 */ /* 0x000fca0000000000 */
[----:B--2---:R-:W-:-:S04]  /*8680*/  @P0 PRMT R0, R7, 0x654, R0 ;  /* 0x0000065407000816 */ /* 0x004fc80000000000 */
[----:B------:R1:W-:Y:S01]  /*8690*/  @P0 SYNCS.ARRIVE.TRANS64.RED.A1T0 RZ, [R0+URZ], RZ ;  /* 0x000000ff00ff09a7 */ /* 0x0003e2000810043f */
[----:B---3--:R-:W-:-:S13]  /*86a0*/  ISETP.GT.U32.AND P0, PT, R3, 0x1, PT ;  /* 0x000000010300780c */ /* 0x008fda0003f04070 */
[----:B-1----:R-:W-:Y:S05]  /*86b0*/  @P0 BRA `(.L_x_30) ;  /* 0x0000000000040947 */ /* 0x002fea0003800000 */
[----:B------:R-:W-:Y:S01]  /*86c0*/  BPT.TRAP 0x1 ;  /* 0x000000040000795c */ /* 0x000fe20000300000 */
.L_x_30:
[----:B0-----:R-:W2:Y:S01]  /*86d0*/  LDL R235, [R1+0x308] ;  /* 0x0003080001eb7983 */ /* 0x001ea20000100800 */
[----:B------:R-:W0:Y:S01]  /*86e0*/  LDC R5, c[0x0][0x288] ;  /* 0x0000a200ff057b82 */ /* 0x000e220000000800 */
[----:B-----5:R-:W1:Y:S01]  /*86f0*/  S2R R6, SR_TID.X ;  /* 0x0000000000067919 */ /* 0x020e620000002100 */
[----:B------:R-:W-:Y:S01]  /*8700*/  IMAD R216, R19, 0x180, RZ ;  /* 0x0000018013d87824 */ /* 0x000fe200078e02ff */
[----:B------:R-:W-:Y:S01]  /*8710*/  UIADD3 UR39, UR40, UR39, URZ ;  /* 0x0000002728277290 */ /* 0x000fe2000fffe03f */
[----:B------:R-:W-:Y:S01]  /*8720*/  ULDC UR4, c[0x0][0x284] ;  /* 0x0000a10000047ab9 */ /* 0x000fe20000000800 */
[----:B------:R-:W-:Y:S02]  /*8730*/  UISETP.GE.U32.AND UP1, UPT, UR40, 0x6, UPT ;  /* 0x000000062800788c */ /* 0x000fe4000bf26070 */
[----:B------:R-:W-:Y:S01]  /*8740*/  UISETP.GT.U32.AND UP0, UPT, UR39, 0x5, UPT ;  /* 0x000000052700788c */ /* 0x000fe2000bf04070 */
[----:B------:R-:W-:Y:S01]  /*8750*/  ULDC.64 UR8, c[0x0][0x5d0] ;  /* 0x0001740000087ab9 */ /* 0x000fe20000000a00 */
[----:B-1----:R-:W-:-:S02]  /*8760*/  SHF.R.U32.HI R3, RZ, 0x7, R6 ;  /* 0x00000007ff037819 */ /* 0x002fc40000011606 */
[----:B------:R-:W-:Y:S02]  /*8770*/  SHF.R.U32.HI R4, RZ, 0x2, R6 ;  /* 0x00000002ff047819 */ /* 0x000fe40000011606 */
[----:B------:R-:W-:Y:S02]  /*8780*/  LOP3.LUT R11, R6, 0x60, RZ, 0xc0, !PT ;  /* 0x00000060060b7812 */ /* 0x000fe400078ec0ff */
[----:B------:R-:W-:Y:S02]  /*8790*/  LOP3.LUT R3, R3, 0x1, RZ, 0xc0, !PT ;  /* 0x0000000103037812 */ /* 0x000fe400078ec0ff */
[----:B------:R-:W-:Y:S02]  /*87a0*/  LOP3.LUT R4, R4, 0x7, RZ, 0xc0, !PT ;  /* 0x0000000704047812 */ /* 0x000fe400078ec0ff */
[----:B------:R-:W-:Y:S01]  /*87b0*/  SHF.R.U32.HI R11, RZ, 0x1, R11 ;  /* 0x00000001ff0b7819 */ /* 0x000fe2000001160b */
[----:B------:R-:W-:-:S03]  /*87c0*/  IMAD.SHL.U32 R10, R3, 0x40, RZ ;  /* 0x00000040030a7824 */ /* 0x000fc600078e00ff */
[--C-:B------:R-:W-:Y:S02]  /*87d0*/  IADD3 R0, RZ, -R11, -R4.reuse ;  /* 0x8000000bff007210 */ /* 0x100fe40007ffe804 */
[----:B------:R-:W-:Y:S02]  /*87e0*/  LOP3.LUT R10, R10, 0x40, R4, 0xe2, !PT ;  /* 0x000000400a0a7812 */ /* 0x000fe400078ee204 */
[----:B------:R-:W-:Y:S01]  /*87f0*/  LOP3.LUT R4, R6, 0x3, RZ, 0xc0, !PT ;  /* 0x0000000306047812 */ /* 0x000fe200078ec0ff */
[----:B------:R-:W-:Y:S01]  /*8800*/  IMAD R0, R3, -0x40, R0 ;  /* 0xffffffc003007824 */ /* 0x000fe200078e0200 */
[----:B0-----:R-:W-:Y:S01]  /*8810*/  ISETP.GE.AND P0, PT, R216, R5, PT ;  /* 0x00000005d800720c */ /* 0x001fe20003f06270 */
[----:B------:R-:W-:Y:S02]  /*8820*/  IMAD R3, R18, 0xc0, RZ ;  /* 0x000000c012037824 */ /* 0x000fe400078e02ff */
[----:B------:R-:W-:Y:S02]  /*8830*/  IMAD R4, R4, -0x2, R5 ;  /* 0xfffffffe04047824 */ /* 0x000fe400078e0205 */
[----:B------:R-:W-:Y:S01]  /*8840*/  IMAD.SHL.U32 R217, R6, 0x2, RZ ;  /* 0x0000000206d97824 */ /* 0x000fe200078e00ff */
[C---:B------:R-:W-:Y:S01]  /*8850*/  IADD3 R0, -R3.reuse, UR4, R0 ;  /* 0x0000000403007c10 */ /* 0x040fe2000fffe100 */
[----:B------:R-:W-:Y:S01]  /*8860*/  UISETP.LT.U32.AND UP0, UPT, UR40, 0x6, UP0 ;  /* 0x000000062800788c */ /* 0x000fe20008701070 */
[----:B------:R-:W-:Y:S01]  /*8870*/  ISETP.GE.OR P0, PT, R3, UR4, P0 ;  /* 0x0000000403007c0c */ /* 0x000fe20008706670 */
[----:B------:R-:W-:Y:S01]  /*8880*/  IMAD.IADD R3, R4, 0x1, -R216 ;  /* 0x0000000104037824 */ /* 0x000fe200078e0ad8 */
[----:B------:R-:W-:Y:S01]  /*8890*/  LOP3.LUT R216, R216, 0x6, R217, 0xf8, !PT ;  /* 0x00000006d8d87812 */ /* 0x000fe200078ef8d9 */
[----:B------:R-:W-:-:S02]  /*88a0*/  UIMAD.WIDE.U32 UR4, UR39, -0x55555555, URZ ;  /* 0xaaaaaaab270478a5 */ /* 0x000fc4000f8e003f */
[----:B------:R-:W-:Y:S01]  /*88b0*/  USEL UR6, URZ, 0x1, !UP0 ;  /* 0x000000013f067887 */ /* 0x000fe2000c000000 */
[----:B------:R-:W-:Y:S01]  /*88c0*/  SHF.R.S32.HI R217, RZ, 0x1f, R216 ;  /* 0x0000001fffd97819 */ /* 0x000fe200000114d8 */
[----:B------:R-:W-:Y:S02]  /*88d0*/  USHF.R.U32.HI UR4, URZ, 0x2, UR5 ;  /* 0x000000023f047899 */ /* 0x000fe40008011605 */
[----:B------:R-:W-:Y:S01]  /*88e0*/  ULOP3.LUT UR38, UR38, UR6, URZ, 0x3c, !UPT ;  /* 0x0000000626267292 */ /* 0x000fe2000f8e3c3f */
[----:B------:R-:W-:Y:S01]  /*88f0*/  LOP3.LUT R10, R10, R11, RZ, 0xfc, !PT ;  /* 0x0000000b0a0a7212 */ /* 0x000fe200078efcff */
[----:B------:R-:W-:Y:S01]  /*8900*/  IMAD.MOV.U32 R11, RZ, RZ, RZ ;  /* 0x000000ffff0b7224 */ /* 0x000fe200078e00ff */
[----:B------:R-:W-:Y:S02]  /*8910*/  UIMAD UR39, UR4, -0x6, UR39 ;  /* 0xfffffffa042778a4 */ /* 0x000fe4000f8e0227 */
[----:B------:R-:W-:Y:S01]  /*8920*/  @UP1 ULOP3.LUT UR38, UR38, 0x1, UR4, 0x78, !UPT ;  /* 0x0000000126261892 */ /* 0x000fe2000f8e7804 */
[----:B------:R-:W-:-:S04]  /*8930*/  IMAD.WIDE R10, R18, 0xc0, R10 ;  /* 0x000000c0120a7825 */ /* 0x000fc800078e020a */
[----:B------:R-:W-:Y:S01]  /*8940*/  IMAD.MOV.U32 R234, RZ, RZ, -0x1 ;  /* 0xffffffffffea7424 */ /* 0x000fe200078e00ff */
[----:B--2---:R-:W-:Y:S01]  /*8950*/  SHF.R.S32.HI R4, RZ, 0x1f, R235 ;  /* 0x0000001fff047819 */ /* 0x004fe200000114eb */
[----:B------:R-:W-:-:S04]  /*8960*/  IMAD.WIDE.U32 R6, R235, UR8, R216 ;  /* 0x00000008eb067c25 */ /* 0x000fc8000f8e00d8 */
[----:B------:R-:W-:-:S04]  /*8970*/  IMAD R5, R4, UR8, RZ ;  /* 0x0000000804057c24 */ /* 0x000fc8000f8e02ff */
[----:B------:R-:W-:-:S04]  /*8980*/  IMAD R5, R235, UR9, R5 ;  /* 0x00000009eb057c24 */ /* 0x000fc8000f8e0205 */
[----:B------:R-:W-:Y:S01]  /*8990*/  IMAD.IADD R7, R7, 0x1, R5 ;  /* 0x0000000107077824 */ /* 0x000fe200078e0205 */
[----:B------:R-:W-:Y:S06]  /*89a0*/  @P0 BRA `(.L_x_32) ;  /* 0x00000194009c0947 */ /* 0x000fec0003800000 */
[----:B------:R-:W0:Y:S01]  /*89b0*/  LDC.64 R18, c[0x0][0x5c8] ;  /* 0x00017200ff127b82 */ /* 0x000e220000000a00 */
[----:B------:R-:W-:Y:S01]  /*89c0*/  FSETP.NEU.AND P0, PT, R16, RZ, PT ;  /* 0x000000ff1000720b */ /* 0x000fe20003f0d000 */
[----:B------:R-:W-:Y:S01]  /*89d0*/  BSSY B0, `(.L_x_32) ;  /* 0x0001964000007945 */ /* 0x000fe20003800000 */
[----:B------:R-:W-:-:S04]  /*89e0*/  ISETP.GT.AND P5, PT, R3, RZ, PT ;  /* 0x000000ff0300720c */ /* 0x000fc80003fa4270 */
[----:B------:R-:W-:Y:S01]  /*89f0*/  ISETP.GT.AND P1, PT, R0, RZ, P5 ;  /* 0x000000ff0000720c */ /* 0x000fe20002f24270 */
[-C--:B0-----:R-:W-:Y:S02]  /*8a00*/  IMAD R14, R11, R18.reuse, RZ ;  /* 0x000000120b0e7224 */ /* 0x081fe400078e02ff */
[----:B------:R-:W-:-:S04]  /*8a10*/  IMAD.WIDE.U32 R6, R10, R18, R6 ;  /* 0x000000120a067225 */ /* 0x000fc800078e0006 */
[----:B------:R-:W-:-:S04]  /*8a20*/  IMAD R14, R10, R19, R14 ;  /* 0x000000130a0e7224 */ /* 0x000fc800078e020e */
[----:B------:R-:W-:Y:S01]  /*8a30*/  IMAD.IADD R14, R7, 0x1, R14 ;  /* 0x00000001070e7824 */ /* 0x000fe200078e020e */
[----:B------:R-:W-:Y:S06]  /*8a40*/  @!P0 BRA `(.L_x_33) ;  /* 0x0000011800308947 */ /* 0x000fec0003800000 */
[----:B------:R-:W0:Y:S01]  /*8a50*/  LDC.64 R220, c[0x0][0x5b8] ;  /* 0x00016e00ffdc7b82 */ /* 0x000e220000000a00 */
[----:B------:R-:W2:Y:S01]  /*8a60*/  LDL.LU R15, [R1+0x180] ;  /* 0x00018000010f7983 */ /* 0x000ea20000300800 */
[----:B------:R-:W-:-:S06]  /*8a70*/  ULDC.64 UR4, c[0x0][0x5c0] ;  /* 0x0001700000047ab9 */ /* 0x000fcc0000000a00 */
[----:B------:R-:W1:Y:S08]  /*8a80*/  LDC.64 R8, c[0x0][0x5b0] ;  /* 0x00016c00ff087b82 */ /* 0x000e700000000a00 */
[----:B------:R-:W3:Y:S01]  /*8a90*/  LDC.64 R20, c[0x0][0x5a8] ;  /* 0x00016a00ff147b82 */ /* 0x000ee20000000a00 */
[-C--:B0-----:R-:W-:Y:S02]  /*8aa0*/  IMAD R226, R4, R220.reuse, RZ ;  /* 0x000000dc04e27224 */ /* 0x081fe400078e02ff */
[----:B------:R-:W-:-:S04]  /*8ab0*/  IMAD.WIDE.U32 R222, R235, R220, R216 ;  /* 0x000000dcebde7225 */ /* 0x000fc800078e00d8 */
[----:B------:R-:W-:Y:S02]  /*8ac0*/  IMAD R226, R235, R221, R226 ;  /* 0x000000ddebe27224 */ /* 0x000fe400078e02e2 */
[-C--:B-1----:R-:W-:Y:S02]  /*8ad0*/  IMAD R227, R11, R8.reuse, RZ ;  /* 0x000000080be37224 */ /* 0x082fe400078e02ff */
[----:B------:R-:W-:Y:S02]  /*8ae0*/  IMAD.IADD R219, R223, 0x1, R226 ;  /* 0x00000001dfdb7824 */ /* 0x000fe400078e02e2 */
[----:B------:R-:W-:Y:S02]  /*8af0*/  IMAD.MOV.U32 R218, RZ, RZ, R222 ;  /* 0x000000ffffda7224 */ /* 0x000fe400078e00de */
[C---:B------:R-:W-:Y:S02]  /*8b00*/  IMAD R227, R10.reuse, R9, R227 ;  /* 0x000000090ae37224 */ /* 0x040fe400078e02e3 */
[----:B------:R-:W-:-:S04]  /*8b10*/  IMAD.WIDE.U32 R4, R10, R8, R218 ;  /* 0x000000080a047225 */ /* 0x000fc800078e00da */
[----:B------:R-:W-:Y:S01]  /*8b20*/  IMAD.IADD R5, R5, 0x1, R227 ;  /* 0x0000000105057824 */ /* 0x000fe200078e02e3 */
[----:B---3--:R-:W-:-:S04]  /*8b30*/  LEA R12, P0, R4, R20, 0x1 ;  /* 0x00000014040c7211 */ /* 0x008fc800078008ff */
[----:B------:R-:W-:-:S05]  /*8b40*/  LEA.HI.X R13, R4, R21, R5, 0x1, P0 ;  /* 0x00000015040d7211 */ /* 0x000fca00000f0c05 */
[----:B------:R-:W3:Y:S01]  /*8b50*/  @P1 LDG.E.LTC128B.U16 R221, desc[UR36][R12.64] ;  /* 0x000000240cdd1981 */ /* 0x000ee2000c1e1520 */
[----:B------:R-:W-:Y:S01]  /*8b60*/  ISETP.GT.AND P3, PT, R3, 0x1, PT ;  /* 0x000000010300780c */ /* 0x000fe20003f64270 */
[----:B------:R-:W-:Y:S01]  /*8b70*/  BSSY B1, `(.L_x_34) ;  /* 0x0000013000017945 */ /* 0x000fe20003800000 */
[----:B------:R-:W-:-:S11]  /*8b80*/  LOP3.LUT R17, R17, 0xfffffffd, RZ, 0xc0, !PT ;  /* 0xfffffffd11117812 */ /* 0x000fd600078ec0ff */
[----:B------:R-:W-:Y:S01]  /*8b90*/  @P3 LOP3.LUT R17, R17, 0x2, RZ, 0xfc, !PT ;  /* 0x0000000211113812 */ /* 0x000fe200078efcff */
[----:B---3--:R-:W-:-:S05]  /*8ba0*/  HADD2.F32 R4, -RZ, R221.H0_H0 ;  /* 0x200000ddff047230 */ /* 0x008fca0000004100 */
[----:B------:R-:W-:-:S04]  /*8bb0*/  FMUL R4, R4, R16 ;  /* 0x0000001004047220 */ /* 0x000fc80000400000 */
[----:B--2---:R-:W-:Y:S01]  /*8bc0*/  FFMA R7, R15, R2, R4 ;  /* 0x000000020f077223 */ /* 0x004fe20000000004 */
[----:B------:R-:W-:-:S04]  /*8bd0*/  LEA R4, P0, R6, UR4, 0x1 ;  /* 0x0000000406047c11 */ /* 0x000fc8000f8008ff */
[----:B------:R-:W-:Y:S02]  /*8be0*/  LEA.HI.X R5, R6, UR5, R14, 0x1, P0 ;  /* 0x0000000506057c11 */ /* 0x000fe400080f0c0e */
[----:B------:R-:W-:-:S05]  /*8bf0*/  F2FP.F16.F32.PACK_AB R6, RZ, R7 ;  /* 0x00000007ff06723e */ /* 0x000fca00000000ff */
[----:B------:R0:W-:Y:S02]  /*8c00*/  @P1 STG.E.U16 desc[UR36][R4.64], R6 ;  /* 0x0000000604001986 */ /* 0x0001e4000c101524 */
[----:B0-----:R-:W-:-:S04]  /*8c10*/  IMAD.WIDE.U32 R6, R10, R8, R216 ;  /* 0x000000080a067225 */ /* 0x001fc800078e00d8 */
[----:B------:R-:W-:Y:S02]  /*8c20*/  IMAD.IADD R7, R227, 0x1, R7 ;  /* 0x00000001e3077824 */ /* 0x000fe400078e0207 */
[----:B------:R-:W-:-:S04]  /*8c30*/  IMAD.WIDE.U32 R6, R235, R220, R6 ;  /* 0x000000dceb067225 */ /* 0x000fc800078e0006 */
[----:B------:R-:W-:Y:S01]  /*8c40*/  IMAD.IADD R7, R226, 0x1, R7 ;  /* 0x00000001e2077824 */ /* 0x000fe200078e0207 */
[----:B------:R-:W-:-:S04]  /*8c50*/  LEA R14, P0, R6, R20, 0x1 ;  /* 0x00000014060e7211 */ /* 0x000fc800078008ff */
[----:B------:R-:W-:Y:S02]  /*8c60*/  LEA.HI.X R15, R6, R21, R7, 0x1, P0 ;  /* 0x00000015060f7211 */ /* 0x000fe400000f0c07 */
[----:B------:R-:W-:-:S13]  /*8c70*/  ISETP.GT.AND P0, PT, R0, RZ, P3 ;  /* 0x000000ff0000720c */ /* 0x000fda0001f04270 */
[----:B------:R-:W-:Y:S05]  /*8c80*/  @!P0 BRA `(.L_x_35) ;  /* 0x0000000000048947 */ /* 0x000fea0003800000 */
[----:B------:R0:W5:Y:S02]  /*8c90*/  LDG.E.LTC128B.U16 R221, desc[UR36][R14.64+0x2] ;  /* 0x000002240edd7981 */ /* 0x000164000c1e1520 */
.L_x_35:
[----:B------:R-:W-:Y:S05]  /*8ca0*/  BSYNC B1 ;  /* 0x0000000000017941 */ /* 0x000fea0003800000 */
.L_x_34:
[----:B------:R-:W2:Y:S01]  /*8cb0*/  LDL.LU R7, [R1+0x184] ;  /* 0x0001840001077983 */ /* 0x000ea20000300800 */
[----:B-----5:R-:W-:Y:S01]  /*8cc0*/  HADD2.F32 R6, -RZ, R221.H0_H0 ;  /* 0x200000ddff067230 */ /* 0x020fe20000004100 */
[C---:B------:R-:W-:Y:S01]  /*8cd0*/  SHF.L.U64.HI R225, R8.reuse, 0x3, R9 ;  /* 0x0000000308e17819 */ /* 0x040fe20000010209 */
[----:B------:R-:W-:Y:S01]  /*8ce0*/  IMAD.SHL.U32 R224, R8, 0x8, RZ ;  /* 0x0000000808e07824 */ /* 0x000fe200078e00ff */
[----:B------:R-:W3:Y:S02]  /*8cf0*/  LDL.LU R228, [R1+0x188] ;  /* 0x0001880001e47983 */ /* 0x000ee40000300800 */
[----:B------:R-:W-:-:S04]  /*8d00*/  FMUL R6, R6, R16 ;  /* 0x0000001006067220 */ /* 0x000fc80000400000 */
[----:B--2---:R-:W-:-:S05]  /*8d10*/  FFMA R6, R7, R2, R6 ;  /* 0x0000000207067223 */ /* 0x004fca0000000006 */
[----:B------:R-:W-:-:S05]  /*8d20*/  F2FP.F16.F32.PACK_AB R6, RZ, R6 ;  /* 0x00000006ff06723e */ /* 0x000fca00000000ff */
[----:B------:R1:W-:Y:S01]  /*8d30*/  @P0 STG.E.U16 desc[UR36][R4.64+0x2], R6 ;  /* 0x0000020604000986 */ /* 0x0003e2000c101524 */
[----:B------:R-:W-:Y:S01]  /*8d40*/  ISETP.GT.AND P0, PT, R0, 0x8, P5 ;  /* 0x000000080000780c */ /* 0x000fe20002f04270 */
[----:B-1----:R-:W-:-:S04]  /*8d50*/  IMAD.WIDE.U32 R6, R10, R8, R224 ;  /* 0x000000080a067225 */ /* 0x002fc800078e00e0 */
[----:B------:R-:W-:Y:S01]  /*8d60*/  IMAD.IADD R227, R227, 0x1, R7 ;  /* 0x00000001e3e37824 */ /* 0x000fe200078e0207 */
[----:B------:R-:W-:-:S05]  /*8d70*/  IADD3 R7, P1, R222, R6, RZ ;  /* 0x00000006de077210 */ /* 0x000fca0007f3e0ff */
[----:B------:R-:W-:Y:S01]  /*8d80*/  IMAD.X R13, R227, 0x1, R219, P1 ;  /* 0x00000001e30d7824 */ /* 0x000fe200008e06db */
[----:B------:R-:W-:-:S04]  /*8d90*/  LEA R12, P1, R7, R20, 0x1 ;  /* 0x00000014070c7211 */ /* 0x000fc800078208ff */
[----:B------:R-:W-:-:S05]  /*8da0*/  LEA.HI.X R13, R7, R21, R13, 0x1, P1 ;  /* 0x00000015070d7211 */ /* 0x000fca00008f0c0d */
[----:B------:R-:W2:Y:S01]  /*8db0*/  @P0 LDG.E.LTC128B.U16 R221, desc[UR36][R12.64] ;  /* 0x000000240cdd0981 */ /* 0x000ea2000c1e1520 */
[----:B------:R-:W-:Y:S01]  /*8dc0*/  IADD3 R6, P1, R216, R6, RZ ;  /* 0x00000006d8067210 */ /* 0x000fe20007f3e0ff */
[C---:B------:R-:W-:Y:S01]  /*8dd0*/  IMAD.SHL.U32 R233, R18.reuse, 0x10, RZ ;  /* 0x0000001012e97824 */ /* 0x040fe200078e00ff */
[----:B------:R-:W-:Y:S01]  /*8de0*/  SHF.L.U64.HI R232, R18, 0x4, R19 ;  /* 0x0000000412e87819 */ /* 0x000fe20000010213 */
[----:B------:R-:W-:Y:S02]  /*8df0*/  BSSY B1, `(.L_x_36) ;  /* 0x0000011000017945 */ /* 0x000fe40003800000 */
[----:B------:R-:W-:Y:S02]  /*8e00*/  IMAD.X R7, R217, 0x1, R227, P1 ;  /* 0x00000001d9077824 */ /* 0x000fe400008e06e3 */
[----:B------:R-:W-:-:S04]  /*8e10*/  IMAD.WIDE.U32 R6, R235, R220, R6 ;  /* 0x000000dceb067225 */ /* 0x000fc800078e0006 */
[----:B------:R-:W-:Y:S02]  /*8e20*/  IMAD.IADD R7, R226, 0x1, R7 ;  /* 0x00000001e2077824 */ /* 0x000fe400078e0207 */
[----:B--2---:R-:W-:-:S05]  /*8e30*/  HADD2.F32 R12, -RZ, R221.H0_H0 ;  /* 0x200000ddff0c7230 */ /* 0x004fca0000004100 */
[----:B------:R-:W-:-:S04]  /*8e40*/  FMUL R12, R12, R16 ;  /* 0x000000100c0c7220 */ /* 0x000fc80000400000 */
[----:B---3--:R-:W-:Y:S01]  /*8e50*/  FFMA R227, R228, R2, R12 ;  /* 0x00000002e4e37223 */ /* 0x008fe2000000000c */
[----:B------:R-:W-:-:S04]  /*8e60*/  LEA R12, P1, R6, R20, 0x1 ;  /* 0x00000014060c7211 */ /* 0x000fc800078208ff */
[----:B------:R-:W-:Y:S02]  /*8e70*/  LEA.HI.X R13, R6, R21, R7, 0x1, P1 ;  /* 0x00000015060d7211 */ /* 0x000fe400008f0c07 */
[----:B------:R-:W-:Y:S02]  /*8e80*/  F2FP.F16.F32.PACK_AB R7, RZ, R227 ;  /* 0x000000e3ff07723e */ /* 0x000fe400000000ff */
[----:B------:R-:W-:Y:S02]  /*8e90*/  IADD3 R6, P2, R233, R4, RZ ;  /* 0x00000004e9067210 */ /* 0x000fe40007f5e0ff */
[----:B------:R-:W-:Y:S02]  /*8ea0*/  PRMT R227, R7, 0x7610, R227 ;  /* 0x0000761007e37816 */ /* 0x000fe400000000e3 */
[----:B------:R-:W-:Y:S01]  /*8eb0*/  ISETP.GT.AND P1, PT, R0, 0x8, P3 ;  /* 0x000000080000780c */ /* 0x000fe20001f24270 */
[----:B------:R-:W-:-:S05]  /*8ec0*/  IMAD.X R7, R232, 0x1, R5, P2 ;  /* 0x00000001e8077824 */ /* 0x000fca00010e0605 */
[----:B------:R1:W-:Y:S07]  /*8ed0*/  @P0 STG.E.U16 desc[UR36][R6.64], R227 ;  /* 0x000000e306000986 */ /* 0x0003ee000c101524 */
[----:B------:R-:W-:Y:S05]  /*8ee0*/  @!P1 BRA `(.L_x_37) ;  /* 0x0000000000049947 */ /* 0x000fea0003800000 */
[----:B------:R2:W5:Y:S02]  /*8ef0*/  LDG.E.LTC128B.U16 R221, desc[UR36][R12.64+0x2] ;  /* 0x000002240cdd7981 */ /* 0x000564000c1e1520 */
.L_x_37:
[----:B------:R-:W-:Y:S05]  /*8f00*/  BSYNC B1 ;  /* 0x0000000000017941 */ /* 0x000fea0003800000 */
.L_x_36:
[----:B------:R-:W3:Y:S01]  /*8f10*/  LDL.LU R228, [R1+0x18c] ;  /* 0x00018c0001e47983 */ /* 0x000ee20000300800 */
[----:B-1---5:R-:W-:Y:S01]  /*8f20*/  HADD2.F32 R227, -RZ, R221.H0_H0 ;  /* 0x200000ddffe37230 */ /* 0x022fe20000004100 */
[----:B------:R-:W-:Y:S01]  /*8f30*/  ISETP.GT.AND P3, PT, R3, 0x8, PT ;  /* 0x000000080300780c */ /* 0x000fe20003f64270 */
[----:B------:R-:W-:Y:S01]  /*8f40*/  BSSY B1, `(.L_x_38) ;  /* 0x000000a000017945 */ /* 0x000fe20003800000 */
[----:B------:R-:W-:Y:S02]  /*8f50*/  LOP3.LUT R17, R17, 0xfffffffb, RZ, 0xc0, !PT ;  /* 0xfffffffb11117812 */ /* 0x000fe400078ec0ff */
[----:B------:R-:W-:Y:S01]  /*8f60*/  FMUL R227, R227, R16 ;  /* 0x00000010e3e37220 */ /* 0x000fe20000400000 */
[----:B------:R-:W-:-:S08]  /*8f70*/  ISETP.GT.AND P0, PT, R0, RZ, P3 ;  /* 0x000000ff0000720c */ /* 0x000fd00001f04270 */
[----:B------:R-:W-:Y:S01]  /*8f80*/  @P3 LOP3.LUT R17, R17, 0x4, RZ, 0xfc, !PT ;  /* 0x0000000411113812 */ /* 0x000fe200078efcff */
[----:B---3--:R-:W-:-:S05]  /*8f90*/  FFMA R227, R228, R2, R227 ;  /* 0x00000002e4e37223 */ /* 0x008fca00000000e3 */
[----:B------:R-:W-:-:S05]  /*8fa0*/  F2FP.F16.F32.PACK_AB R227, RZ, R227 ;  /* 0x000000e3ffe3723e */ /* 0x000fca00000000ff */
[----:B------:R1:W-:Y:S01]  /*8fb0*/  @P1 STG.E.U16 desc[UR36][R6.64+0x2], R227 ;  /* 0x000002e306001986 */ /* 0x0003e2000c101524 */
[----:B------:R-:W-:Y:S05]  /*8fc0*/  @!P0 BRA `(.L_x_39) ;  /* 0x0000000000048947 */ /* 0x000fea0003800000 */
[----:B------:R3:W5:Y:S02]  /*8fd0*/  LDG.E.LTC128B.U16 R221, desc[UR36][R14.64+0x10] ;  /* 0x000010240edd7981 */ /* 0x000764000c1e1520 */
.L_x_39:
[----:B------:R-:W-:Y:S05]  /*8fe0*/  BSYNC B1 ;  /* 0x0000000000017941 */ /* 0x000fea0003800000 */
.L_x_38:
[----:B------:R-:W4:Y:S01]  /*8ff0*/  LDL.LU R228, [R1+0x190] ;  /* 0x0001900001e47983 */ /* 0x000f220000300800 */
[----:B-1---5:R-:W-:Y:S01]  /*9000*/  HADD2.F32 R227, -RZ, R221.H0_H0 ;  /* 0x200000ddffe37230 */ /* 0x022fe20000004100 */
[----:B------:R-:W-:Y:S01]  /*9010*/  ISETP.GT.AND P2, PT, R3, 0x9, PT ;  /* 0x000000090300780c */ /* 0x000fe20003f44270 */
[----:B------:R-:W-:Y:S01]  /*9020*/  BSSY B1, `(.L_x_40) ;  /* 0x000000a000017945 */ /* 0x000fe20003800000 */
[----:B------:R-:W-:Y:S02]  /*9030*/  LOP3.LUT R17, R17, 0xfffffff7, RZ, 0xc0, !PT ;  /* 0xfffffff711117812 */ /* 0x000fe400078ec0ff */
[----:B------:R-:W-:Y:S01]  /*9040*/  FMUL R227, R227, R16 ;  /* 0x00000010e3e37220 */ /* 0x000fe20000400000 */
[----:B------:R-:W-:-:S08]  /*9050*/  ISETP.GT.AND P1, PT, R0, RZ, P2 ;  /* 0x000000ff0000720c */ /* 0x000fd00001724270 */
[----:B------:R-:W-:Y:S01]  /*9060*/  @P2 LOP3.LUT R17, R17, 0x8, RZ, 0xfc, !PT ;  /* 0x0000000811112812 */ /* 0x000fe200078efcff */
[----:B----4-:R-:W-:-:S05]  /*9070*/  FFMA R227, R228, R2, R227 ;  /* 0x00000002e4e37223 */ /* 0x010fca00000000e3 */
[----:B------:R-:W-:-:S05]  /*9080*/  F2FP.F16.F32.PACK_AB R227, RZ, R227 ;  /* 0x000000e3ffe3723e */ /* 0x000fca00000000ff */
[----:B------:R1:W-:Y:S01]  /*9090*/  @P0 STG.E.U16 desc[UR36][R4.64+0x10], R227 ;  /* 0x000010e304000986 */ /* 0x0003e2000c101524 */
[----:B------:R-:W-:Y:S05]  /*90a0*/  @!P1 BRA `(.L_x_41) ;  /* 0x0000000000049947 */ /* 0x000fea0003800000 */
[----:B------:R4:W5:Y:S02]  /*90b0*/  LDG.E.LTC128B.U16 R221, desc[UR36][R14.64+0x12] ;  /* 0x000012240edd7981 */ /* 0x000964000c1e1520 */
.L_x_41:
[----:B------:R-:W-:Y:S05]  /*90c0*/  BSYNC B1 ;  /* 0x0000000000017941 */ /* 0x000fea0003800000 */
.L_x_40:
[----:B------:R-:W2:Y:S01]  /*90d0*/  LDL.LU R228, [R1+0x194] ;  /* 0x0001940001e47983 */ /* 0x000ea20000300800 */
[----:B-1---5:R-:W-:Y:S01]  /*90e0*/  HADD2.F32 R227, -RZ, R221.H0_H0 ;  /* 0x200000ddffe37230 */ /* 0x022fe20000004100 */
[----:B------:R-:W-:Y:S01]  /*90f0*/  ISETP.GT.AND P0, PT, R0, 0x8, P3 ;  /* 0x000000080000780c */ /* 0x000fe20001f04270 */
[----:B------:R-:W-:Y:S03]  /*9100*/  BSSY B1, `(.L_x_42) ;  /* 0x0000007000017945 */ /* 0x000fe60003800000 */
[----:B------:R-:W-:-:S04]  /*9110*/  FMUL R227, R227, R16 ;  /* 0x00000010e3e37220 */ /* 0x000fc80000400000 */
[----:B--2---:R-:W-:-:S05]  /*9120*/  FFMA R227, R228, R2, R227 ;  /* 0x00000002e4e37223 */ /* 0x004fca00000000e3 */
[----:B------:R-:W-:-:S05]  /*9130*/  F2FP.F16.F32.PACK_AB R227, RZ, R227 ;  /* 0x000000e3ffe3723e */ /* 0x000fca00000000ff */
[----:B------:R1:W-:Y:S01]  /*9140*/  @P1 STG.E.U16 desc[UR36][R4.64+0x12], R227 ;  /* 0x000012e304001986 */ /* 0x0003e2000c101524 */
[----:B------:R-:W-:Y:S05]  /*9150*/  @!P0 BRA `(.L_x_43) ;  /* 0x0000000000048947 */ /* 0x000fea0003800000 */
[----:B------:R2:W5:Y:S02]  /*9160*/  LDG.E.LTC128B.U16 R221, desc[UR36][R12.64+0x10] ;  /* 0x000010240cdd7981 */ /* 0x000564000c1e1520 */
.L_x_43:
[----:B------:R-:W-:Y:S05]  /*9170*/  BSYNC B1 ;  /* 0x0000000000017941 */ /* 0x000fea0003800000 */
.L_x_42:
[----:B------:R-:W3:Y:S01]  /*9180*/  LDL.LU R228, [R1+0x198] ;  /* 0x0001980001e47983 */ /* 0x000ee20000300800 */
[----:B-1---5:R-:W-:Y:S01]  /*9190*/  HADD2.F32 R227, -RZ, R221.H0_H0 ;  /* 0x200000ddffe37230 */ /* 0x022fe20000004100 */
[----:B------:R-:W-:Y:S01]  /*91a0*/  ISETP.GT.AND P1, PT, R0, 0x8, P2 ;  /* 0x000000080000780c */ /* 0x000fe20001724270 */
[----:B------:R-:W-:Y:S03]  /*91b0*/  BSSY B1, `(.L_x_44) ;  /* 0x0000007000017945 */ /* 0x000fe60003800000 */
[----:B------:R-:W-:-:S04]  /*91c0*/  FMUL R227, R227, R16 ;  /* 0x00000010e3e37220 */ /* 0x000fc80000400000 */
[----:B---3--:R-:W-:-:S05]  /*91d0*/  FFMA R227, R228, R2, R227 ;  /* 0x00000002e4e37223 */ /* 0x008fca00000000e3 */
[----:B------:R-:W-:-:S05]  /*91e0*/  F2FP.F16.F32.PACK_AB R227, RZ, R227 ;  /* 0x000000e3ffe3723e */ /* 0x000fca00000000ff */
[----:B------:R1:W-:Y:S01]  /*91f0*/  @P0 STG.E.U16 desc[UR36][R6.64+0x10], R227 ;  /* 0x000010e306000986 */ /* 0x0003e2000c101524 */
[----:B------:R-:W-:Y:S05]  /*9200*/  @!P1 BRA `(.L_x_45) ;  /* 0x0000000000049947 */ /* 0x000fea0003800000 */
[----:B------:R3:W5:Y:S02]  /*9210*/  LDG.E.LTC128B.U16 R221, desc[UR36][R12.64+0x12] ;  /* 0x000012240cdd7981 */ /* 0x000764000c1e1520 */
.L_x_45:
[----:B------:R-:W-:Y:S05]  /*9220*/  BSYNC B1 ;  /* 0x0000000000017941 */ /* 0x000fea0003800000 */
.L_x_44:
[----:B------:R-:W2:Y:S01]  /*9230*/  LDL.LU R228, [R1+0x19c] ;  /* 0x00019c0001e47983 */ /* 0x000ea20000300800 */
[----:B-1---5:R-:W-:Y:S01]  /*9240*/  HADD2.F32 R227, -RZ, R221.H0_H0 ;  /* 0x200000ddffe37230 */ /* 0x022fe20000004100 */
[----:B------:R-:W-:Y:S01]  /*9250*/  ISETP.GT.AND P2, PT, R3, 0x10, PT ;  /* 0x000000100300780c */ /* 0x000fe20003f44270 */
[----:B------:R-:W-:Y:S01]  /*9260*/  BSSY B1, `(.L_x_46) ;  /* 0x000000a000017945 */ /* 0x000fe20003800000 */
[----:B------:R-:W-:Y:S02]  /*9270*/  LOP3.LUT R17, R17, 0xffffffef, RZ, 0xc0, !PT ;  /* 0xffffffef11117812 */ /* 0x000fe400078ec0ff */
[----:B------:R-:W-:Y:S01]  /*9280*/  FMUL R227, R227, R16 ;  /* 0x00000010e3e37220 */ /* 0x000fe20000400000 */
[----:B------:R-:W-:-:S08]  /*9290*/  ISETP.GT.AND P0, PT, R0, RZ, P2 ;  /* 0x000000ff0000720c */ /* 0x000fd00001704270 */
[----:B------:R-:W-:Y:S01]  /*92a0*/  @P2 LOP3.LUT R17, R17, 0x10, RZ, 0xfc, !PT ;  /* 0x0000001011112812 */ /* 0x000fe200078efcff */
[----:B--2---:R-:W-:-:S05]  /*92b0*/  FFMA R227, R228, R2, R227 ;  /* 0x00000002e4e37223 */ /* 0x004fca00000000e3 */
[----:B------:R-:W-:-:S05]  /*92c0*/  F2FP.F16.F32.PACK_AB R227, RZ, R227 ;  /* 0x000000e3ffe3723e */ /* 0x000fca00000000ff */
[----:B------:R1:W-:Y:S01]  /*92d0*/  @P1 STG.E.U16 desc[UR36][R6.64+0x12], R227 ;  /* 0x000012e306001986 */ /* 0x0003e2000c101524 */
[----:B------:R-:W-:Y:S05]  /*92e0*/  @!P0 BRA `(.L_x_47) ;  /* 0x0000000000048947 */ /* 0x000fea0003800000 */
[----:B------:R2:W5:Y:S02]  /*92f0*/  LDG.E.LTC128B.U16 R221, desc[UR36][R14.64+0x20] ;  /* 0x000020240edd7981 */ /* 0x000564000c1e1520 */
.L_x_47:
[----:B------:R-:W-:Y:S05]  /*9300*/  BSYNC B1 ;  /* 0x0000000000017941 */ /* 0x000fea0003800000 */
.L_x_46:
[----:B------:R-:W3:Y:S01]  /*9310*/  LDL.LU R228, [R1+0x1a0] ;  /* 0x0001a00001e47983 */ /* 0x000ee20000300800 */
[----:B-1---5:R-:W-:Y:S01]  /*9320*/  HADD2.F32 R227, -RZ, R221.H0_H0 ;  /* 0x200000ddffe37230 */ /* 0x022fe20000004100 */
[----:B------:R-:W-:Y:S01]  /*9330*/  ISETP.GT.AND P1, PT, R3, 0x11, PT ;  /* 0x000000110300780c */ /* 0x000fe20003f24270 */
[----:B------:R-:W-:Y:S01]  /*9340*/  BSSY B1, `(.L_x_48) ;  /* 0x000000a000017945 */ /* 0x000fe20003800000 */
[----:B------:R-:W-:Y:S02]  /*9350*/  LOP3.LUT R22, R22, 0xfffffbff, RZ, 0xc0, !PT ;  /* 0xfffffbff16167812 */ /* 0x000fe400078ec0ff */
[----:B------:R-:W-:-:S09]  /*9360*/  FMUL R227, R227, R16 ;  /* 0x00000010e3e37220 */ /* 0x000fd20000400000 */
[----:B------:R-:W-:Y:S01]  /*9370*/  @P1 LOP3.LUT R22, R22, 0x400, RZ, 0xfc, !PT ;  /* 0x0000040016161812 */ /* 0x000fe200078efcff */
[----:B---3--:R-:W-:-:S05]  /*9380*/  FFMA R227, R228, R2, R227 ;  /* 0x00000002e4e37223 */ /* 0x008fca00000000e3 */
[----:B------:R-:W-:-:S05]  /*9390*/  F2FP.F16.F32.PACK_AB R227, RZ, R227 ;  /* 0x000000e3ffe3723e */ /* 0x000fca00000000ff */
[----:B------:R1:W-:Y:S01]  /*93a0*/  @P0 STG.E.U16 desc[UR36][R4.64+0x20], R227 ;  /* 0x000020e304000986 */ /* 0x0003e2000c101524 */
[----:B------:R-:W-:-:S13]  /*93b0*/  ISETP.GT.AND P0, PT, R0, RZ, P1 ;  /* 0x000000ff0000720c */ /* 0x000fda0000f04270 */
[----:B-1----:R-:W-:Y:S05]  /*93c0*/  @!P0 BRA `(.L_x_49) ;  /* 0x0000000000048947 */ /* 0x002fea0003800000 */
[----:B------:R1:W5:Y:S02]  /*93d0*/  LDG.E.LTC128B.U16 R221, desc[UR36][R14.64+0x22] ;  /* 0x000022240edd7981 */ /* 0x000364000c1e1520 */
.L_x_49:
[----:B------:R-:W-:Y:S05]  /*93e0*/  BSYNC B1 ;  /* 0x0000000000017941 */ /* 0x000fea0003800000 */
.L_x_48:
[----:B------:R-:W3:Y:S01]  /*93f0*/  LDL.LU R228, [R1+0x1a4] ;  /* 0x0001a40001e47983 */ /* 0x000ee20000300800 */
[----:B-----5:R-:W-:Y:S01]  /*9400*/  HADD2.F32 R227, -RZ, R221.H0_H0 ;  /* 0x200000ddffe37230 */ /* 0x020fe20000004100 */
[----:B------:R-:W-:Y:S04]  /*9410*/  BSSY B1, `(.L_x_50) ;  /* 0x0000008000017945 */ /* 0x000fe80003800000 */
[----:B------:R-:W-:-:S04]  /*9420*/  FMUL R227, R227, R16 ;  /* 0x00000010e3e37220 */ /* 0x000fc80000400000 */
[----:B---3--:R-:W-:-:S05]  /*9430*/  FFMA R227, R228, R2, R227 ;  /* 0x00000002e4e37223 */ /* 0x008fca00000000e3 */
[----:B------:R-:W-:-:S05]  /*9440*/  F2FP.F16.F32.PACK_AB R227, RZ, R227 ;  /* 0x000000e3ffe3723e */ /* 0x000fca00000000ff */
[----:B------:R3:W-:Y:S01]  /*9450*/  @P0 STG.E.U16 desc[UR36][R4.64+0x22], R227 ;  /* 0x000022e304000986 */ /* 0x0007e2000c101524 */
[----:B------:R-:W-:-:S13]  /*9460*/  ISETP.GT.AND P0, PT, R0, 0x8, P2 ;  /* 0x000000080000780c */ /* 0x000fda0001704270 */
[----:B---3--:R-:W-:Y:S05]  /*9470*/  @!P0 BRA `(.L_x_51) ;  /* 0x0000000000048947 */ /* 0x008fea0003800000 */
[----:B------:R3:W5:Y:S02]  /*9480*/  LDG.E.LTC128B.U16 R221, desc[UR36][R12.64+0x20] ;  /* 0x000020240cdd7981 */ /* 0x000764000c1e1520 */
.L_x_51:
[----:B------:R-:W-:Y:S05]  /*9490*/  BSYNC B1 ;  /* 0x0000000000017941 */ /* 0x000fea0003800000 */
.L_x_50:
[----:B------:R-:W2:Y:S01]  /*94a0*/  LDL.LU R228, [R1+0x1a8] ;  /* 0x0001a80001e47983 */ /* 0x000ea20000300800 */
[----:B-----5:R-:W-:Y:S01]  /*94b0*/  HADD2.F32 R227, -RZ, R221.H0_H0 ;  /* 0x200000ddffe37230 */ /* 0x020fe20000004100 */
[----:B------:R-:W-:Y:S04]  /*94c0*/  BSSY B1, `(.L_x_52) ;  /* 0x0000008000017945 */ /* 0x000fe80003800000 */
[----:B------:R-:W-:-:S04]  /*94d0*/  FMUL R227, R227, R16 ;  /* 0x00000010e3e37220 */ /* 0x000fc80000400000 */
[----:B--2---:R-:W-:-:S05]  /*94e0*/  FFMA R227, R228, R2, R227 ;  /* 0x00000002e4e37223 */ /* 0x004fca00000000e3 */
[----:B------:R-:W-:-:S05]  /*94f0*/  F2FP.F16.F32.PACK_AB R227, RZ, R227 ;  /* 0x000000e3ffe3723e */ /* 0x000fca00000000ff */
[----:B------:R2:W-:Y:S01]  /*9500*/  @P0 STG.E.U16 desc[UR36][R6.64+0x20], R227 ;  /* 0x000020e306000986 */ /* 0x0005e2000c101524 */
[----:B------:R-:W-:-:S13]  /*9510*/  ISETP.GT.AND P0, PT, R0, 0x8, P1 ;  /* 0x000000080000780c */ /* 0x000fda0000f04270 */
[----:B--2---:R-:W-:Y:S05]  /*9520*/  @!P0 BRA `(.L_x_53) ;  /* 0x0000000000048947 */ /* 0x004fea0003800000 */
[----:B------:R2:W5:Y:S02]  /*9530*/  LDG.E.LTC128B.U16 R221, desc[UR36][R12.64+0x22] ;  /* 0x000022240cdd7981 */ /* 0x000564000c1e1520 */
.L_x_53:
[----:B------:R-:W-:Y:S05]  /*9540*/  BSYNC B1 ;  /* 0x0000000000017941 */ /* 0x000fea0003800000 */
.L_x_52:
[----:B------:R-:W3:Y:S01]  /*9550*/  LDL.LU R228, [R1+0x1ac] ;  /* 0x0001ac0001e47983 */ /* 0x000ee20000300800 */
[----:B-----5:R-:W-:Y:S01]  /*9560*/  HADD2.F32 R227, -RZ, R221.H0_H0 ;  /* 0x200000ddffe37230 */ /* 0x020fe20000004100 */
        /* <DEDUP_REMOVED lines=9> */
[----:B---3--:R-:W-:Y:S05]  /*9600*/  @!P0 BRA `(.L_x_55) ;  /* 0x0000000000048947 */ /* 0x008fea0003800000 */
[----:B------:R3:W5:Y:S02]  /*9610*/  LDG.E.LTC128B.U16 R221, desc[UR36][R14.64+0x30] ;  /* 0x000030240edd7981 */ /* 0x000764000c1e1520 */
.L_x_55:
[----:B------:R-:W-:Y:S05]  /*9620*/  BSYNC B1 ;  /* 0x0000000000017941 */ /* 0x000fea0003800000 */
.L_x_54:
[----:B------:R-:W2:Y:S01]  /*9630*/  LDL.LU R228, [R1+0x1b0] ;  /* 0x0001b00001e47983 */ /* 0x000ea20000300800 */
[----:B-----5:R-:W-:Y:S01]  /*9640*/  HADD2.F32 R227, -RZ, R221.H0_H0 ;  /* 0x200000ddffe37230 */ /* 0x020fe20000004100 */
[----:B------:R-:W-:Y:S01]  /*9650*/  ISETP.GT.AND P1, PT, R3, 0x19, PT ;  /* 0x000000190300780c */ /* 0x000fe20003f24270 */
[----:B------:R-:W-:Y:S01]  /*9660*/  BSSY B1, `(.L_x_56) ;  /* 0x000000a000017945 */ /* 0x000fe20003800000 */
[----:B------:R-:W-:Y:S02]  /*9670*/  LOP3.LUT R22, R22, 0xfffffeff, RZ, 0xc0, !PT ;  /* 0xfffffeff16167812 */ /* 0x000fe400078ec0ff */
[----:B------:R-:W-:-:S09]  /*9680*/  FMUL R227, R227, R16 ;  /* 0x00000010e3e37220 */ /* 0x000fd20000400000 */
[----:B------:R-:W-:Y:S01]  /*9690*/  @P1 LOP3.LUT R22, R22, 0x100, RZ, 0xfc, !PT ;  /* 0x0000010016161812 */ /* 0x000fe200078efcff */
[----:B--2---:R-:W-:-:S05]  /*96a0*/  FFMA R227, R228, R2, R227 ;  /* 0x00000002e4e37223 */ /* 0x004fca00000000e3 */
[----:B------:R-:W-:-:S05]  /*96b0*/  F2FP.F16.F32.PACK_AB R227, RZ, R227 ;  /* 0x000000e3ffe3723e */ /* 0x000fca00000000ff */
[----:B------:R2:W-:Y:S01]  /*96c0*/  @P0 STG.E.U16 desc[UR36][R4.64+0x30], R227 ;  /* 0x000030e304000986 */ /* 0x0005e2000c101524 */
[----:B------:R-:W-:-:S13]  /*96d0*/  ISETP.GT.AND P0, PT, R0, RZ, P1 ;  /* 0x000000ff0000720c */ /* 0x000fda0000f04270 */
[----:B--2---:R-:W-:Y:S05]  /*96e0*/  @!P0 BRA `(.L_x_57) ;  /* 0x0000000000048947 */ /* 0x004fea0003800000 */
[----:B------:R2:W5:Y:S02]  /*96f0*/  LDG.E.LTC128B.U16 R221, desc[UR36][R14.64+0x32] ;  /* 0x000032240edd7981 */ /* 0x000564000c1e1520 */
.L_x_57:
[----:B------:R-:W-:Y:S05]  /*9700*/  BSYNC B1 ;  /* 0x0000000000017941 */ /* 0x000fea0003800000 */
.L_x_56:
        /* <DEDUP_REMOVED lines=10> */
.L_x_59:
[----:B------:R-:W-:Y:S05]  /*97b0*/  BSYNC B1 ;  /* 0x0000000000017941 */ /* 0x000fea0003800000 */
.L_x_58:
        /* <DEDUP_REMOVED lines=10> */
.L_x_61:
[----:B------:R-:W-:Y:S05]  /*9860*/  BSYNC B1 ;  /* 0x0000000000017941 */ /* 0x000fea0003800000 */
.L_x_60:
        /* <DEDUP_REMOVED lines=10> */
[----:B------:R-:W-:Y:S02]  /*9910*/  ISETP.GT.AND P0, PT, R0, RZ, P2 ;  /* 0x000000ff0000720c */ /* 0x000fe40001704270 */
[----:B---3--:R-:W-:-:S11]  /*9920*/  PRMT R227, R221, 0x7610, R227 ;  /* 0x00007610dde37816 */ /* 0x008fd600000000e3 */
[----:B------:R-:W-:Y:S05]  /*9930*/  @!P0 BRA `(.L_x_63) ;  /* 0x0000000000048947 */ /* 0x000fea0003800000 */
[----:B------:R3:W5:Y:S02]  /*9940*/  LDG.E.LTC128B.U16 R227, desc[UR36][R14.64+0x40] ;  /* 0x000040240ee37981 */ /* 0x000764000c1e1520 */
.L_x_63:
[----:B------:R-:W-:Y:S05]  /*9950*/  BSYNC B1 ;  /* 0x0000000000017941 */ /* 0x000fea0003800000 */
.L_x_62:
        /* <DEDUP_REMOVED lines=9> */
[----:B------:R2:W-:Y:S02]  /*99f0*/  @P0 STG.E.U16 desc[UR36][R4.64+0x40], R221 ;  /* 0x000040dd04000986 */ /* 0x0005e4000c101524 */
[----:B--2---:R-:W-:-:S05]  /*9a00*/  IADD3 R221, P0, R10, 0x80, RZ ;  /* 0x000000800add7810 */ /* 0x004fca0007f1e0ff */
[----:B------:R-:W-:Y:S02]  /*9a10*/  IMAD.X R10, RZ, RZ, R11, P0 ;  /* 0x000000ffff0a7224 */ /* 0x000fe400000e060b */
[----:B------:R-:W-:-:S04]  /*9a20*/  IMAD.WIDE.U32 R228, R221, R8, R224 ;  /* 0x00000008dde47225 */ /* 0x000fc800078e00e0 */
[----:B------:R-:W-:-:S04]  /*9a30*/  IMAD R10, R10, R8, RZ ;  /* 0x000000080a0a7224 */ /* 0x000fc800078e02ff */
[C---:B------:R-:W-:Y:S02]  /*9a40*/  IMAD R223, R221.reuse, R9, R10 ;  /* 0x00000009dddf7224 */ /* 0x040fe400078e020a */
[----:B------:R-:W-:-:S04]  /*9a50*/  IMAD.WIDE.U32 R10, R221, R8, R218 ;  /* 0x00000008dd0a7225 */ /* 0x000fc800078e00da */
[----:B------:R-:W-:Y:S01]  /*9a60*/  IMAD.IADD R9, R11, 0x1, R223 ;  /* 0x000000010b097824 */ /* 0x000fe200078e02df */
[----:B------:R-:W-:Y:S01]  /*9a70*/  LEA R230, P0, R10, R20, 0x1 ;  /* 0x000000140ae67211 */ /* 0x000fe200078008ff */
[----:B------:R-:W-:-:S03]  /*9a80*/  IMAD.IADD R218, R223, 0x1, R229 ;  /* 0x00000001dfda7824 */ /* 0x000fc600078e02e5 */
[----:B------:R-:W-:Y:S01]  /*9a90*/  LEA.HI.X R231, R10, R21, R9, 0x1, P0 ;  /* 0x000000150ae77211 */ /* 0x000fe200000f0c09 */
[----:B------:R-:W-:Y:S01]  /*9aa0*/  IMAD.WIDE.U32 R8, R221, R8, R216 ;  /* 0x00000008dd087225 */ /* 0x000fe200078e00d8 */
[----:B------:R-:W-:-:S03]  /*9ab0*/  IADD3 R224, P0, R216, R228, RZ ;  /* 0x000000e4d8e07210 */ /* 0x000fc60007f1e0ff */
[----:B------:R-:W-:Y:S02]  /*9ac0*/  IMAD.IADD R9, R223, 0x1, R9 ;  /* 0x00000001df097824 */ /* 0x000fe400078e0209 */
[----:B------:R-:W-:Y:S02]  /*9ad0*/  IMAD.X R225, R217, 0x1, R218, P0 ;  /* 0x00000001d9e17824 */ /* 0x000fe400000e06da */
[----:B------:R-:W-:-:S04]  /*9ae0*/  IMAD.WIDE.U32 R8, R235, R220, R8 ;  /* 0x000000dceb087225 */ /* 0x000fc800078e0008 */
[----:B------:R-:W-:Y:S01]  /*9af0*/  IMAD.IADD R9, R226, 0x1, R9 ;  /* 0x00000001e2097824 */ /* 0x000fe200078e0209 */
[----:B------:R-:W-:Y:S01]  /*9b00*/  LEA R10, P0, R8, R20, 0x1 ;  /* 0x00000014080a7211 */ /* 0x000fe200078008ff */
[----:B------:R-:W-:-:S03]  /*9b10*/  IMAD.WIDE.U32 R220, R235, R220, R224 ;  /* 0x000000dcebdc7225 */ /* 0x000fc600078e00e0 */
[----:B------:R-:W-:Y:S01]  /*9b20*/  LEA.HI.X R11, R8, R21, R9, 0x1, P0 ;  /* 0x00000015080b7211 */ /* 0x000fe200000f0c09 */
[----:B------:R-:W-:Y:S01]  /*9b30*/  IMAD.IADD R226, R226, 0x1, R221 ;  /* 0x00000001e2e27824 */ /* 0x000fe200078e02dd */
[----:B------:R-:W-:-:S04]  /*9b40*/  LEA R8, P0, R220, R20, 0x1 ;  /* 0x00000014dc087211 */ /* 0x000fc800078008ff */
[----:B------:R-:W-:Y:S02]  /*9b50*/  LEA.HI.X R9, R220, R21, R226, 0x1, P0 ;  /* 0x00000015dc097211 */ /* 0x000fe400000f0ce2 */
[----:B------:R-:W-:-:S05]  /*9b60*/  IADD3 R222, P0, R222, R228, RZ ;  /* 0x000000e4dede7210 */ /* 0x000fca0007f1e0ff */
[----:B------:R-:W-:Y:S01]  /*9b70*/  IMAD.X R218, R218, 0x1, R219, P0 ;  /* 0x00000001dada7824 */ /* 0x000fe200000e06db */
[C---:B------:R-:W-:Y:S02]  /*9b80*/  LEA R220, P0, R222.reuse, R20, 0x1 ;  /* 0x00000014dedc7211 */ /* 0x040fe400078008ff */
[----:B------:R-:W-:Y:S02]  /*9b90*/  PRMT R20, R227, 0x7610, R20 ;  /* 0x00007610e3147816 */ /* 0x000fe40000000014 */
[----:B------:R-:W-:Y:S02]  /*9ba0*/  LEA.HI.X R221, R222, R21, R218, 0x1, P0 ;  /* 0x00000015dedd7211 */ /* 0x000fe400000f0cda */
[----:B------:R-:W-:-:S13]  /*9bb0*/  ISETP.GT.AND P0, PT, R0, RZ, P1 ;  /* 0x000000ff0000720c */ /* 0x000fda0000f04270 */
[----:B------:R-:W-:Y:S05]  /*9bc0*/  @!P0 BRA `(.L_x_65) ;  /* 0x0000000000048947 */ /* 0x000fea0003800000 */
[----:B------:R2:W5:Y:S02]  /*9bd0*/  LDG.E.LTC128B.U16 R20, desc[UR36][R14.64+0x42] ;  /* 0x000042240e147981 */ /* 0x000564000c1e1520 */
.L_x_65:
[----:B------:R-:W-:Y:S05]  /*9be0*/  BSYNC B1 ;  /* 0x0000000000017941 */ /* 0x000fea0003800000 */
.L_x_64:
        /* <DEDUP_REMOVED lines=10> */
.L_x_67:
[----:B------:R-:W-:Y:S05]  /*9c90*/  BSYNC B1 ;  /* 0x0000000000017941 */ /* 0x000fea0003800000 */
.L_x_66:
        /* <DEDUP_REMOVED lines=10> */
.L_x_69:
[----:B------:R-:W-:Y:S05]  /*9d40*/  BSYNC B1 ;  /* 0x0000000000017941 */ /* 0x000fea0003800000 */
.L_x_68:
        /* <DEDUP_REMOVED lines=13> */
.L_x_71:
[----:B------:R-:W-:Y:S05]  /*9e20*/  BSYNC B1 ;  /* 0x0000000000017941 */ /* 0x000fea0003800000 */
.L_x_70:
        /* <DEDUP_REMOVED lines=13> */
.L_x_73:
[----:B------:R-:W-:Y:S05]  /*9f00*/  BSYNC B1 ;  /* 0x0000000000017941 */ /* 0x000fea0003800000 */
.L_x_72:
        /* <DEDUP_REMOVED lines=10> */
.L_x_75:
[----:B------:R-:W-:Y:S05]  /*9fb0*/  BSYNC B1 ;  /* 0x0000000000017941 */ /* 0x000fea0003800000 */
.L_x_74:
        /* <DEDUP_REMOVED lines=10> */
.L_x_77:
[----:B------:R-:W-:Y:S05]  /*a060*/  BSYNC B1 ;  /* 0x0000000000017941 */ /* 0x000fea0003800000 */
.L_x_76:
        /* <DEDUP_REMOVED lines=13> */
.L_x_79:
[----:B------:R-:W-:Y:S05]  /*a140*/  BSYNC B1 ;  /* 0x0000000000017941 */ /* 0x000fea0003800000 */
.L_x_78:
        /* <DEDUP_REMOVED lines=13> */
.L_x_81:
[----:B------:R-:W-:Y:S05]  /*a220*/  BSYNC B1 ;  /* 0x0000000000017941 */ /* 0x000fea0003800000 */
.L_x_80:
        /* <DEDUP_REMOVED lines=10> */
.L_x_83:
[----:B------:R-:W-:Y:S05]  /*a2d0*/  BSYNC B1 ;  /* 0x0000000000017941 */ /* 0x000fea0003800000 */
.L_x_82:
        /* <DEDUP_REMOVED lines=10> */
.L_x_85:
[----:B------:R-:W-:Y:S05]  /*a380*/  BSYNC B1 ;  /* 0x0000000000017941 */ /* 0x000fea0003800000 */
.L_x_84:
        /* <DEDUP_REMOVED lines=13> */
.L_x_87:
[----:B------:R-:W-:Y:S05]  /*a460*/  BSYNC B1 ;  /* 0x0000000000017941 */ /* 0x000fea0003800000 */
.L_x_86:
        /* <DEDUP_REMOVED lines=13> */
.L_x_89:
[----:B------:R-:W-:Y:S05]  /*a540*/  BSYNC B1 ;  /* 0x0000000000017941 */ /* 0x000fea0003800000 */
.L_x_88:
        /* <DEDUP_REMOVED lines=10> */
.L_x_91:
[----:B------:R-:W-:Y:S05]  /*a5f0*/  BSYNC B1 ;  /* 0x0000000000017941 */ /* 0x000fea0003800000 */
.L_x_90:
        /* <DEDUP_REMOVED lines=10> */
.L_x_93:
[----:B------:R-:W-:Y:S05]  /*a6a0*/  BSYNC B1 ;  /* 0x0000000000017941 */ /* 0x000fea0003800000 */
.L_x_92:
        /* <DEDUP_REMOVED lines=13> */
.L_x_95:
[----:B------:R-:W-:Y:S05]  /*a780*/  BSYNC B1 ;  /* 0x0000000000017941 */ /* 0x000fea0003800000 */
.L_x_94:
        /* <DEDUP_REMOVED lines=13> */
.L_x_97:
[----:B------:R-:W-:Y:S05]  /*a860*/  BSYNC B1 ;  /* 0x0000000000017941 */ /* 0x000fea0003800000 */
.L_x_96:
        /* <DEDUP_REMOVED lines=10> */
.L_x_99:
[----:B------:R-:W-:Y:S05]  /*a910*/  BSYNC B1 ;  /* 0x0000000000017941 */ /* 0x000fea0003800000 */
.L_x_98:
        /* <DEDUP_REMOVED lines=10> */
.L_x_101:
[----:B------:R-:W-:Y:S05]  /*a9c0*/  BSYNC B1 ;  /* 0x0000000000017941 */ /* 0x000fea0003800000 */
.L_x_100:
        /* <DEDUP_REMOVED lines=13> */
.L_x_103:
[----:B------:R-:W-:Y:S05]  /*aaa0*/  BSYNC B1 ;  /* 0x0000000000017941 */ /* 0x000fea0003800000 */
.L_x_102:
        /* <DEDUP_REMOVED lines=13> */
.L_x_105:
[----:B------:R-:W-:Y:S05]  /*ab80*/  BSYNC B1 ;  /* 0x0000000000017941 */ /* 0x000fea0003800000 */
.L_x_104:
        /* <DEDUP_REMOVED lines=10> */
.L_x_107:
[----:B------:R-:W-:Y:S05]  /*ac30*/  BSYNC B1 ;  /* 0x0000000000017941 */ /* 0x000fea0003800000 */
.L_x_106:
        /* <DEDUP_REMOVED lines=10> */
.L_x_109:
[----:B------:R-:W-:Y:S05]  /*ace0*/  BSYNC B1 ;  /* 0x0000000000017941 */ /* 0x000fea0003800000 */
.L_x_108:
        /* <DEDUP_REMOVED lines=13> */
.L_x_111:
[----:B------:R-:W-:Y:S05]  /*adc0*/  BSYNC B1 ;  /* 0x0000000000017941 */ /* 0x000fea0003800000 */
.L_x_110:
        /* <DEDUP_REMOVED lines=13> */
.L_x_113:
[----:B------:R-:W-:Y:S05]  /*aea0*/  BSYNC B1 ;  /* 0x0000000000017941 */ /* 0x000fea0003800000 */
.L_x_112:
        /* <DEDUP_REMOVED lines=10> */
.L_x_115:
[----:B------:R-:W-:Y:S05]  /*af50*/  BSYNC B1 ;  /* 0x0000000000017941 */ /* 0x000fea0003800000 */
.L_x_114:
        /* <DEDUP_REMOVED lines=10> */
.L_x_117:
[----:B------:R-:W-:Y:S05]  /*b000*/  BSYNC B1 ;  /* 0x0000000000017941 */ /* 0x000fea0003800000 */
.L_x_116:
        /* <DEDUP_REMOVED lines=13> */
.L_x_119:
[----:B------:R-:W-:Y:S05]  /*b0e0*/  BSYNC B1 ;  /* 0x0000000000017941 */ /* 0x000fea0003800000 */
.L_x_118:
        /* <DEDUP_REMOVED lines=13> */
.L_x_121:
[----:B------:R-:W-:Y:S05]  /*b1c0*/  BSYNC B1 ;  /* 0x0000000000017941 */ /* 0x000fea0003800000 */
.L_x_120:
        /* <DEDUP_REMOVED lines=10> */
.L_x_123:
[----:B------:R-:W-:Y:S05]  /*b270*/  BSYNC B1 ;  /* 0x0000000000017941 */ /* 0x000fea0003800000 */
.L_x_122:
        /* <DEDUP_REMOVED lines=10> */
.L_x_125:
[----:B------:R-:W-:Y:S05]  /*b320*/  BSYNC B1 ;  /* 0x0000000000017941 */ /* 0x000fea0003800000 */
.L_x_124:
        /* <DEDUP_REMOVED lines=13> */
.L_x_127:
[----:B------:R-:W-:Y:S05]  /*b400*/  BSYNC B1 ;  /* 0x0000000000017941 */ /* 0x000fea0003800000 */
.L_x_126:
        /* <DEDUP_REMOVED lines=13> */
.L_x_129:
[----:B------:R-:W-:Y:S05]  /*b4e0*/  BSYNC B1 ;  /* 0x0000000000017941 */ /* 0x000fea0003800000 */
.L_x_128:
        /* <DEDUP_REMOVED lines=10> */
.L_x_131:
[----:B------:R-:W-:Y:S05]  /*b590*/  BSYNC B1 ;  /* 0x0000000000017941 */ /* 0x000fea0003800000 */
.L_x_130:
        /* <DEDUP_REMOVED lines=10> */
.L_x_133:
[----:B------:R-:W-:Y:S05]  /*b640*/  BSYNC B1 ;  /* 0x0000000000017941 */ /* 0x000fea0003800000 */
.L_x_132:
        /* <DEDUP_REMOVED lines=13> */
.L_x_135:
[----:B------:R-:W-:Y:S05]  /*b720*/  BSYNC B1 ;  /* 0x0000000000017941 */ /* 0x000fea0003800000 */
.L_x_134:
        /* <DEDUP_REMOVED lines=13> */
.L_x_137:
[----:B------:R-:W-:Y:S05]  /*b800*/  BSYNC B1 ;  /* 0x0000000000017941 */ /* 0x000fea0003800000 */
.L_x_136:
        /* <DEDUP_REMOVED lines=10> */
.L_x_139:
[----:B------:R-:W-:Y:S05]  /*b8b0*/  BSYNC B1 ;  /* 0x0000000000017941 */ /* 0x000fea0003800000 */
.L_x_138:
        /* <DEDUP_REMOVED lines=10> */
.L_x_141:
[----:B------:R-:W-:Y:S05]  /*b960*/  BSYNC B1 ;  /* 0x0000000000017941 */ /* 0x000fea0003800000 */
.L_x_140:
        /* <DEDUP_REMOVED lines=13> */
.L_x_143:
[----:B------:R-:W-:Y:S05]  /*ba40*/  BSYNC B1 ;  /* 0x0000000000017941 */ /* 0x000fea0003800000 */
.L_x_142:
        /* <DEDUP_REMOVED lines=13> */
.L_x_145:
[----:B------:R-:W-:Y:S05]  /*bb20*/  BSYNC B1 ;  /* 0x0000000000017941 */ /* 0x000fea0003800000 */
.L_x_144:
        /* <DEDUP_REMOVED lines=10> */
.L_x_147:
[----:B------:R-:W-:Y:S05]  /*bbd0*/  BSYNC B1 ;  /* 0x0000000000017941 */ /* 0x000fea0003800000 */
.L_x_146:
        /* <DEDUP_REMOVED lines=10> */
.L_x_149:
[----:B------:R-:W-:Y:S05]  /*bc80*/  BSYNC B1 ;  /* 0x0000000000017941 */ /* 0x000fea0003800000 */
.L_x_148:
        /* <DEDUP_REMOVED lines=13> */
.L_x_151:
[----:B------:R-:W-:Y:S05]  /*bd60*/  BSYNC B1 ;  /* 0x0000000000017941 */ /* 0x000fea0003800000 */
.L_x_150:
        /* <DEDUP_REMOVED lines=13> */
.L_x_153:
[----:B------:R-:W-:Y:S05]  /*be40*/  BSYNC B1 ;  /* 0x0000000000017941 */ /* 0x000fea0003800000 */
.L_x_152:
        /* <DEDUP_REMOVED lines=10> */
.L_x_155:
[----:B------:R-:W-:Y:S05]  /*bef0*/  BSYNC B1 ;  /* 0x0000000000017941 */ /* 0x000fea0003800000 */
.L_x_154:
        /* <DEDUP_REMOVED lines=10> */
.L_x_157:
[----:B------:R-:W-:Y:S05]  /*bfa0*/  BSYNC B1 ;  /* 0x0000000000017941 */ /* 0x000fea0003800000 */
.L_x_156:
        /* <DEDUP_REMOVED lines=13> */
.L_x_159:
[----:B------:R-:W-:Y:S05]  /*c080*/  BSYNC B1 ;  /* 0x0000000000017941 */ /* 0x000fea0003800000 */
.L_x_158:
        /* <DEDUP_REMOVED lines=13> */
.L_x_161:
[----:B------:R-:W-:Y:S05]  /*c160*/  BSYNC B1 ;  /* 0x0000000000017941 */ /* 0x000fea0003800000 */
.L_x_160:
        /* <DEDUP_REMOVED lines=10> */
.L_x_163:
[----:B------:R-:W-:Y:S05]  /*c210*/  BSYNC B1 ;  /* 0x0000000000017941 */ /* 0x000fea0003800000 */
.L_x_162:
        /* <DEDUP_REMOVED lines=10> */
.L_x_165:
[----:B------:R-:W-:Y:S05]  /*c2c0*/  BSYNC B1 ;  /* 0x0000000000017941 */ /* 0x000fea0003800000 */
.L_x_164:
        /* <DEDUP_REMOVED lines=13> */
.L_x_167:
[----:B------:R-:W-:Y:S05]  /*c3a0*/  BSYNC B1 ;  /* 0x0000000000017941 */ /* 0x000fea0003800000 */
.L_x_166:
        /* <DEDUP_REMOVED lines=13> */
.L_x_169:
[----:B------:R-:W-:Y:S05]  /*c480*/  BSYNC B1 ;  /* 0x0000000000017941 */ /* 0x000fea0003800000 */
.L_x_168:
        /* <DEDUP_REMOVED lines=10> */
.L_x_171:
[----:B------:R-:W-:Y:S05]  /*c530*/  BSYNC B1 ;  /* 0x0000000000017941 */ /* 0x000fea0003800000 */
.L_x_170:
        /* <DEDUP_REMOVED lines=10> */
.L_x_173:
[----:B------:R-:W-:Y:S05]  /*c5e0*/  BSYNC B1 ;  /* 0x0000000000017941 */ /* 0x000fea0003800000 */
.L_x_172:
        /* <DEDUP_REMOVED lines=13> */
.L_x_175:
[----:B------:R-:W-:Y:S05]  /*c6c0*/  BSYNC B1 ;  /* 0x0000000000017941 */ /* 0x000fea0003800000 */
.L_x_174:
        /* <DEDUP_REMOVED lines=13> */
.L_x_177:
[----:B------:R-:W-:Y:S05]  /*c7a0*/  BSYNC B1 ;  /* 0x0000000000017941 */ /* 0x000fea0003800000 */
.L_x_176:
        /* <DEDUP_REMOVED lines=10> */
.L_x_179:
[----:B------:R-:W-:Y:S05]  /*c850*/  BSYNC B1 ;  /* 0x0000000000017941 */ /* 0x000fea0003800000 */
.L_x_178:
        /* <DEDUP_REMOVED lines=10> */
.L_x_181:
[----:B------:R-:W-:Y:S05]  /*c900*/  BSYNC B1 ;  /* 0x0000000000017941 */ /* 0x000fea0003800000 */
.L_x_180:
        /* <DEDUP_REMOVED lines=13> */
.L_x_183:
[----:B------:R-:W-:Y:S05]  /*c9e0*/  BSYNC B1 ;  /* 0x0000000000017941 */ /* 0x000fea0003800000 */
.L_x_182:
        /* <DEDUP_REMOVED lines=13> */
.L_x_185:
[----:B------:R-:W-:Y:S05]  /*cac0*/  BSYNC B1 ;  /* 0x0000000000017941 */ /* 0x000fea0003800000 */
.L_x_184:
        /* <DEDUP_REMOVED lines=10> */
.L_x_187:
[----:B------:R-:W-:Y:S05]  /*cb70*/  BSYNC B1 ;  /* 0x0000000000017941 */ /* 0x000fea0003800000 */
.L_x_186:
        /* <DEDUP_REMOVED lines=10> */
.L_x_189:
[----:B------:R-:W-:Y:S05]  /*cc20*/  BSYNC B1 ;  /* 0x0000000000017941 */ /* 0x000fea0003800000 */
.L_x_188:
        /* <DEDUP_REMOVED lines=13> */
.L_x_191:
[----:B------:R-:W-:Y:S05]  /*cd00*/  BSYNC B1 ;  /* 0x0000000000017941 */ /* 0x000fea0003800000 */
.L_x_190:
        /* <DEDUP_REMOVED lines=13> */
.L_x_193:
[----:B------:R-:W-:Y:S05]  /*cde0*/  BSYNC B1 ;  /* 0x0000000000017941 */ /* 0x000fea0003800000 */
.L_x_192:
        /* <DEDUP_REMOVED lines=10> */
.L_x_195:
[----:B------:R-:W-:Y:S05]  /*ce90*/  BSYNC B1 ;  /* 0x0000000000017941 */ /* 0x000fea0003800000 */
.L_x_194:
        /* <DEDUP_REMOVED lines=10> */
.L_x_197:
[----:B------:R-:W-:Y:S05]  /*cf40*/  BSYNC B1 ;  /* 0x0000000000017941 */ /* 0x000fea0003800000 */
.L_x_196:
        /* <DEDUP_REMOVED lines=13> */
.L_x_199:
[----:B------:R-:W-:Y:S05]  /*d020*/  BSYNC B1 ;  /* 0x0000000000017941 */ /* 0x000fea0003800000 */
.L_x_198:
        /* <DEDUP_REMOVED lines=13> */
.L_x_201:
[----:B------:R-:W-:Y:S05]  /*d100*/  BSYNC B1 ;  /* 0x0000000000017941 */ /* 0x000fea0003800000 */
.L_x_200:
        /* <DEDUP_REMOVED lines=10> */
.L_x_203:
[----:B------:R-:W-:Y:S05]  /*d1b0*/  BSYNC B1 ;  /* 0x0000000000017941 */ /* 0x000fea0003800000 */
.L_x_202:
        /* <DEDUP_REMOVED lines=10> */
.L_x_205:
[----:B------:R-:W-:Y:S05]  /*d260*/  BSYNC B1 ;  /* 0x0000000000017941 */ /* 0x000fea0003800000 */
.L_x_204:
[----:B------:R-:W3:Y:S01]  /*d270*/  LDL.LU R216, [R1+0x2dc] ;  /* 0x0002dc0001d87983 */ /* 0x000ee20000300800 */
[----:B-----5:R-:W-:Y:S01]  /*d280*/  HADD2.F32 R21, -RZ, R20.H0_H0 ;  /* 0x20000014ff157230 */ /* 0x020fe20000004100 */
[----:B------:R-:W-:Y:S01]  /*d290*/  ISETP.GT.AND P3, PT, R3, 0xb0, PT ;  /* 0x000000b00300780c */ /* 0x000fe20003f64270 */
[----:B------:R-:W-:Y:S03]  /*d2a0*/  BSSY B1, `(.L_x_206) ;  /* 0x0000008000017945 */ /* 0x000fe60003800000 */
[----:B------:R-:W-:-:S04]  /*d2b0*/  FMUL R21, R21, R16 ;  /* 0x0000001015157220 */ /* 0x000fc80000400000 */
[----:B---3--:R-:W-:-:S05]  /*d2c0*/  FFMA R21, R216, R2, R21 ;  /* 0x00000002d8157223 */ /* 0x008fca0000000015 */
[----:B------:R-:W-:-:S05]  /*d2d0*/  F2FP.F16.F32.PACK_AB R21, RZ, R21 ;  /* 0x00000015ff15723e */ /* 0x000fca00000000ff */
[----:B------:R3:W-:Y:S01]  /*d2e0*/  @P0 STG.E.U16 desc[UR36][R6.64+0x152], R21 ;  /* 0x0001521506000986 */ /* 0x0007e2000c101524 */
[----:B------:R-:W-:-:S13]  /*d2f0*/  ISETP.GT.AND P0, PT, R0, RZ, P3 ;  /* 0x000000ff0000720c */ /* 0x000fda0001f04270 */
[----:B---3--:R-:W-:Y:S05]  /*d300*/  @!P0 BRA `(.L_x_207) ;  /* 0x0000000000048947 */ /* 0x008fea0003800000 */
[----:B------:R3:W5:Y:S02]  /*d310*/  LDG.E.LTC128B.U16 R20, desc[UR36][R14.64+0x160] ;  /* 0x000160240e147981 */ /* 0x000764000c1e1520 */
.L_x_207:
[----:B------:R-:W-:Y:S05]  /*d320*/  BSYNC B1 ;  /* 0x0000000000017941 */ /* 0x000fea0003800000 */
.L_x_206:
[----:B------:R-:W2:Y:S01]  /*d330*/  LDL.LU R216, [R1+0x2e0] ;  /* 0x0002e00001d87983 */ /* 0x000ea20000300800 */
[----:B-----5:R-:W-:Y:S01]  /*d340*/  HADD2.F32 R21, -RZ, R20.H0_H0 ;  /* 0x20000014ff157230 */ /* 0x020fe20000004100 */
[----:B------:R-:W-:Y:S01]  /*d350*/  ISETP.GT.AND P2, PT, R3, 0xb1, PT ;  /* 0x000000b10300780c */ /* 0x000fe20003f44270 */
[----:B------:R-:W-:Y:S03]  /*d360*/  BSSY B1, `(.L_x_208) ;  /* 0x0000008000017945 */ /* 0x000fe60003800000 */
[----:B------:R-:W-:-:S04]  /*d370*/  FMUL R21, R21, R16 ;  /* 0x0000001015157220 */ /* 0x000fc80000400000 */
[----:B--2---:R-:W-:-:S05]  /*d380*/  FFMA R21, R216, R2, R21 ;  /* 0x00000002d8157223 */ /* 0x004fca0000000015 */
[----:B------:R-:W-:-:S05]  /*d390*/  F2FP.F16.F32.PACK_AB R21, RZ, R21 ;  /* 0x00000015ff15723e */ /* 0x000fca00000000ff */
[----:B------:R2:W-:Y:S01]  /*d3a0*/  @P0 STG.E.U16 desc[UR36][R4.64+0x160], R21 ;  /* 0x0001601504000986 */ /* 0x0005e2000c101524 */
[----:B------:R-:W-:-:S13]  /*d3b0*/  ISETP.GT.AND P0, PT, R0, RZ, P2 ;  /* 0x000000ff0000720c */ /* 0x000fda0001704270 */
[----:B--2---:R-:W-:Y:S05]  /*d3c0*/  @!P0 BRA `(.L_x_209) ;  /* 0x0000000000048947 */ /* 0x004fea0003800000 */
[----:B------:R2:W5:Y:S02]  /*d3d0*/  LDG.E.LTC128B.U16 R20, desc[UR36][R14.64+0x162] ;  /* 0x000162240e147981 */ /* 0x000564000c1e1520 */
.L_x_209:
[----:B------:R-:W-:Y:S05]  /*d3e0*/  BSYNC B1 ;  /* 0x0000000000017941 */ /* 0x000fea0003800000 */
.L_x_208:
        /* <DEDUP_REMOVED lines=10> */
.L_x_211:
[----:B------:R-:W-:Y:S05]  /*d490*/  BSYNC B1 ;  /* 0x0000000000017941 */ /* 0x000fea0003800000 */
.L_x_210:
        /* <DEDUP_REMOVED lines=10> */
.L_x_213:
[----:B------:R-:W-:Y:S05]  /*d540*/  BSYNC B1 ;  /* 0x0000000000017941 */ /* 0x000fea0003800000 */
.L_x_212:
        /* <DEDUP_REMOVED lines=11> */
.L_x_215:
[----:B------:R-:W-:Y:S05]  /*d600*/  BSYNC B1 ;  /* 0x0000000000017941 */ /* 0x000fea0003800000 */
.L_x_214:
[----:B------:R-:W2:Y:S01]  /*d610*/  LDL.LU R216, [R1+0x2f0] ;  /* 0x0002f00001d87983 */ /* 0x000ea20000300800 */
[----:B-----5:R-:W-:Y:S01]  /*d620*/  HADD2.F32 R21, -RZ, R20.H0_H0 ;  /* 0x20000014ff157230 */ /* 0x020fe20000004100 */
[----:B------:R-:W-:Y:S04]  /*d630*/  BSSY B1, `(.L_x_216) ;  /* 0x0000009000017945 */ /* 0x000fe80003800000 */
[----:B------:R-:W-:-:S04]  /*d640*/  FMUL R21, R21, R16 ;  /* 0x0000001015157220 */ /* 0x000fc80000400000 */
[----:B--2---:R-:W-:-:S05]  /*d650*/  FFMA R21, R216, R2, R21 ;  /* 0x00000002d8157223 */ /* 0x004fca0000000015 */
[----:B------:R-:W-:-:S05]  /*d660*/  F2FP.F16.F32.PACK_AB R21, RZ, R21 ;  /* 0x00000015ff15723e */ /* 0x000fca00000000ff */
[----:B------:R2:W-:Y:S01]  /*d670*/  @P0 STG.E.U16 desc[UR36][R4.64+0x170], R21 ;  /* 0x0001701504000986 */ /* 0x0005e2000c101524 */
[----:B------:R-:W-:-:S04]  /*d680*/  ISETP.GT.AND P0, PT, R3, 0xb9, PT ;  /* 0x000000b90300780c */ /* 0x000fc80003f04270 */
[----:B------:R-:W-:-:S13]  /*d690*/  ISETP.GT.AND P4, PT, R0, RZ, P0 ;  /* 0x000000ff0000720c */ /* 0x000fda0000784270 */
[----:B--2---:R-:W-:Y:S05]  /*d6a0*/  @!P4 BRA `(.L_x_217) ;  /* 0x000000000004c947 */ /* 0x004fea0003800000 */
[----:B------:R2:W5:Y:S02]  /*d6b0*/  LDG.E.LTC128B.U16 R20, desc[UR36][R14.64+0x172] ;  /* 0x000172240e147981 */ /* 0x000564000c1e1520 */
.L_x_217:
[----:B------:R-:W-:Y:S05]  /*d6c0*/  BSYNC B1 ;  /* 0x0000000000017941 */ /* 0x000fea0003800000 */
.L_x_216:
        /* <DEDUP_REMOVED lines=10> */
.L_x_219:
[----:B------:R-:W-:Y:S05]  /*d770*/  BSYNC B1 ;  /* 0x0000000000017941 */ /* 0x000fea0003800000 */
.L_x_218:
        /* <DEDUP_REMOVED lines=10> */
.L_x_221:
[----:B------:R-:W-:Y:S05]  /*d820*/  BSYNC B1 ;  /* 0x0000000000017941 */ /* 0x000fea0003800000 */
.L_x_220:
[----:B------:R-:W3:Y:S01]  /*d830*/  LDL.LU R218, [R1+0x2fc] ;  /* 0x0002fc0001da7983 */ /* 0x000ee20000300800 */
[----:B-----5:R-:W-:Y:S01]  /*d840*/  HADD2.F32 R21, -RZ, R20.H0_H0 ;  /* 0x20000014ff157230 */ /* 0x020fe20000004100 */
[----:B------:R-:W-:Y:S02]  /*d850*/  SHF.L.U64.HI R19, R18, 0x8, R19 ;  /* 0x0000000812137819 */ /* 0x000fe40000010213 */
[----:B------:R-:W-:Y:S01]  /*d860*/  PRMT R216, R20, 0x7610, R216 ;  /* 0x0000761014d87816 */ /* 0x000fe200000000d8 */
[----:B------:R-:W4:Y:S01]  /*d870*/  LDL.LU R217, [R1] ;  /* 0x0000000001d97983 */ /* 0x000f220000300800 */
[----:B------:R-:W-:-:S04]  /*d880*/  FMUL R21, R21, R16 ;  /* 0x0000001015157220 */ /* 0x000fc80000400000 */
[----:B---3--:R-:W-:-:S05]  /*d890*/  FFMA R21, R218, R2, R21 ;  /* 0x00000002da157223 */ /* 0x008fca0000000015 */
[----:B------:R-:W-:-:S05]  /*d8a0*/  F2FP.F16.F32.PACK_AB R21, RZ, R21 ;  /* 0x00000015ff15723e */ /* 0x000fca00000000ff */
[----:B------:R3:W-:Y:S01]  /*d8b0*/  @P4 STG.E.U16 desc[UR36][R6.64+0x172], R21 ;  /* 0x0001721506004986 */ /* 0x0007e2000c101524 */
[----:B------:R-:W-:-:S05]  /*d8c0*/  LEA R18, P4, R18, R4, 0x8 ;  /* 0x0000000412127211 */ /* 0x000fca00078840ff */
[----:B------:R-:W-:Y:S01]  /*d8d0*/  IMAD.X R19, R19, 0x1, R5, P4 ;  /* 0x0000000113137824 */ /* 0x000fe200020e0605 */
[----:B------:R-:W-:-:S13]  /*d8e0*/  ISETP.GT.AND P4, PT, R0, 0x80, P5 ;  /* 0x000000800000780c */ /* 0x000fda0002f84270 */
[----:B------:R-:W2:Y:S01]  /*d8f0*/  @P4 LDG.E.LTC128B.U16 R216, desc[UR36][R230.64] ;  /* 0x00000024e6d84981 */ /* 0x000ea2000c1e1520 */
[----:B------:R-:W-:Y:S01]  /*d900*/  BSSY B1, `(.L_x_222) ;  /* 0x000000a000017945 */ /* 0x000fe20003800000 */
[----:B--2---:R-:W-:-:S05]  /*d910*/  HADD2.F32 R20, -RZ, R216.H0_H0 ;  /* 0x200000d8ff147230 */ /* 0x004fca0000004100 */
[----:B------:R-:W-:-:S04]  /*d920*/  FMUL R20, R20, R16 ;  /* 0x0000001014147220 */ /* 0x000fc80000400000 */
[----:B----4-:R-:W-:-:S05]  /*d930*/  FFMA R20, R217, R2, R20 ;  /* 0x00000002d9147223 */ /* 0x010fca0000000014 */
[----:B------:R-:W-:-:S05]  /*d940*/  F2FP.F16.F32.PACK_AB R20, RZ, R20 ;  /* 0x00000014ff14723e */ /* 0x000fca00000000ff */
[----:B------:R3:W-:Y:S01]  /*d950*/  @P4 STG.E.U16 desc[UR36][R18.64], R20 ;  /* 0x0000001412004986 */ /* 0x0007e2000c101524 */
[----:B------:R-:W-:-:S04]  /*d960*/  LOP3.LUT P4, RZ, R17, 0x2, RZ, 0xc0, !PT ;  /* 0x0000000211ff7812 */ /* 0x000fc8000788c0ff */
[----:B------:R-:W-:-:S13]  /*d970*/  ISETP.GT.AND P4, PT, R0, 0x80, P4 ;  /* 0x000000800000780c */ /* 0x000fda0002784270 */
[----:B---3--:R-:W-:Y:S05]  /*d980*/  @!P4 BRA `(.L_x_223) ;  /* 0x000000000004c947 */ /* 0x008fea0003800000 */
[----:B------:R2:W5:Y:S02]  /*d990*/  LDG.E.LTC128B.U16 R216, desc[UR36][R10.64+0x2] ;  /* 0x000002240ad87981 */ /* 0x000564000c1e1520 */
.L_x_223:
[----:B------:R-:W-:Y:S05]  /*d9a0*/  BSYNC B1 ;  /* 0x0000000000017941 */ /* 0x000fea0003800000 */
.L_x_222:
[----:B------:R-:W3:Y:S01]  /*d9b0*/  LDL.LU R21, [R1+0x4] ;  /* 0x0000040001157983 */ /* 0x000ee20000300800 */
[----:B-----5:R-:W-:Y:S01]  /*d9c0*/  HADD2.F32 R20, -RZ, R216.H0_H0 ;  /* 0x200000d8ff147230 */ /* 0x020fe20000004100 */
[----:B------:R-:W-:Y:S01]  /*d9d0*/  ISETP.GT.AND P5, PT, R0, 0x88, P5 ;  /* 0x000000880000780c */ /* 0x000fe20002fa4270 */
[----:B------:R-:W-:Y:S03]  /*d9e0*/  BSSY B1, `(.L_x_224) ;  /* 0x0000009000017945 */ /* 0x000fe60003800000 */
[----:B------:R-:W-:-:S04]  /*d9f0*/  FMUL R20, R20, R16 ;  /* 0x0000001014147220 */ /* 0x000fc80000400000 */
[----:B---3--:R-:W-:-:S05]  /*da00*/  FFMA R20, R21, R2, R20 ;  /* 0x0000000215147223 */ /* 0x008fca0000000014 */
[----:B------:R-:W-:-:S05]  /*da10*/  F2FP.F16.F32.PACK_AB R20, RZ, R20 ;  /* 0x00000014ff14723e */ /* 0x000fca00000000ff */
[----:B------:R3:W-:Y:S02]  /*da20*/  @P4 STG.E.U16 desc[UR36][R18.64+0x2], R20 ;  /* 0x0000021412004986 */ /* 0x0007e4000c101524 */
[----:B---3--:R-:W-:-:S05]  /*da30*/  IADD3 R20, P4, R18, R233, RZ ;  /* 0x000000e912147210 */ /* 0x008fca0007f9e0ff */
[----:B------:R-:W-:Y:S01]  /*da40*/  IMAD.X R21, R19, 0x1, R232, P4 ;  /* 0x0000000113157824 */ /* 0x000fe200020e06e8 */
[----:B------:R-:W-:Y:S07]  /*da50*/  @!P5 BRA `(.L_x_225) ;  /* 0x000000000004d947 */ /* 0x000fee0003800000 */
[----:B------:R3:W5:Y:S02]  /*da60*/  LDG.E.LTC128B.U16 R216, desc[UR36][R220.64] ;  /* 0x00000024dcd87981 */ /* 0x000764000c1e1520 */
.L_x_225:
[----:B------:R-:W-:Y:S05]  /*da70*/  BSYNC B1 ;  /* 0x0000000000017941 */ /* 0x000fea0003800000 */
.L_x_224:
[----:B------:R-:W4:Y:S01]  /*da80*/  LDL.LU R218, [R1+0x8] ;  /* 0x0000080001da7983 */ /* 0x000f220000300800 */
[----:B-----5:R-:W-:Y:S01]  /*da90*/  HADD2.F32 R217, -RZ, R216.H0_H0 ;  /* 0x200000d8ffd97230 */ /* 0x020fe20000004100 */
[----:B------:R-:W-:Y:S01]  /*daa0*/  LOP3.LUT P4, RZ, R17, 0x2, RZ, 0xc0, !PT ;  /* 0x0000000211ff7812 */ /* 0x000fe2000788c0ff */
[----:B------:R-:W-:Y:S03]  /*dab0*/  BSSY B1, `(.L_x_226) ;  /* 0x0000008000017945 */ /* 0x000fe60003800000 */
[----:B------:R-:W-:Y:S01]  /*dac0*/  FMUL R217, R217, R16 ;  /* 0x00000010d9d97220 */ /* 0x000fe20000400000 */
[----:B------:R-:W-:-:S03]  /*dad0*/  ISETP.GT.AND P4, PT, R0, 0x88, P4 ;  /* 0x000000880000780c */ /* 0x000fc60002784270 */
[----:B----4-:R-:W-:-:S05]  /*dae0*/  FFMA R217, R218, R2, R217 ;  /* 0x00000002dad97223 */ /* 0x010fca00000000d9 */
[----:B------:R-:W-:-:S05]  /*daf0*/  F2FP.F16.F32.PACK_AB R217, RZ, R217 ;  /* 0x000000d9ffd9723e */ /* 0x000fca00000000ff */
[----:B------:R4:W-:Y:S01]  /*db00*/  @P5 STG.E.U16 desc[UR36][R20.64], R217 ;  /* 0x000000d914005986 */ /* 0x0009e2000c101524 */
[----:B------:R-:W-:Y:S05]  /*db10*/  @!P4 BRA `(.L_x_227) ;  /* 0x000000000004c947 */ /* 0x000fea0003800000 */
[----:B------:R0:W5:Y:S02]  /*db20*/  LDG.E.LTC128B.U16 R216, desc[UR36][R8.64+0x2] ;  /* 0x0000022408d87981 */ /* 0x000164000c1e1520 */
.L_x_227:
[----:B------:R-:W-:Y:S05]  /*db30*/  BSYNC B1 ;  /* 0x0000000000017941 */ /* 0x000fea0003800000 */
.L_x_226:
[----:B------:R-:W2:Y:S01]  /*db40*/  LDL.LU R218, [R1+0xc] ;  /* 0x00000c0001da7983 */ /* 0x000ea20000300800 */
[----:B----45:R-:W-:Y:S01]  /*db50*/  HADD2.F32 R217, -RZ, R216.H0_H0 ;  /* 0x200000d8ffd97230 */ /* 0x030fe20000004100 */
[----:B------:R-:W-:Y:S01]  /*db60*/  LOP3.LUT P5, RZ, R17, 0x4, RZ, 0xc0, !PT ;  /* 0x0000000411ff7812 */ /* 0x000fe200078ac0ff */
[----:B------:R-:W-:Y:S03]  /*db70*/  BSSY B1, `(.L_x_228) ;  /* 0x0000008000017945 */ /* 0x000fe60003800000 */
[----:B------:R-:W-:-:S04]  /*db80*/  FMUL R217, R217, R16 ;  /* 0x00000010d9d97220 */ /* 0x000fc80000400000 */
[----:B--2---:R-:W-:-:S05]  /*db90*/  FFMA R217, R218, R2, R217 ;  /* 0x00000002dad97223 */ /* 0x004fca00000000d9 */
[----:B------:R-:W-:-:S05]  /*dba0*/  F2FP.F16.F32.PACK_AB R217, RZ, R217 ;  /* 0x000000d9ffd9723e */ /* 0x000fca00000000ff */
[----:B------:R2:W-:Y:S01]  /*dbb0*/  @P4 STG.E.U16 desc[UR36][R20.64+0x2], R217 ;  /* 0x000002d914004986 */ /* 0x0005e2000c101524 */
[----:B------:R-:W-:-:S13]  /*dbc0*/  ISETP.GT.AND P4, PT, R0, 0x80, P5 ;  /* 0x000000800000780c */ /* 0x000fda0002f84270 */
[----:B--2---:R-:W-:Y:S05]  /*dbd0*/  @!P4 BRA `(.L_x_229) ;  /* 0x000000000004c947 */ /* 0x004fea0003800000 */
[----:B------:R2:W5:Y:S02]  /*dbe0*/  LDG.E.LTC128B.U16 R216, desc[UR36][R10.64+0x10] ;  /* 0x000010240ad87981 */ /* 0x000564000c1e1520 */
.L_x_229:
[----:B------:R-:W-:Y:S05]  /*dbf0*/  BSYNC B1 ;  /* 0x0000000000017941 */ /* 0x000fea0003800000 */
.L_x_228:
[----:B------:R-:W4:Y:S01]  /*dc00*/  LDL.LU R218, [R1+0x10] ;  /* 0x0000100001da7983 */ /* 0x000f220000300800 */
[----:B-----5:R-:W-:Y:S01]  /*dc10*/  HADD2.F32 R217, -RZ, R216.H0_H0 ;  /* 0x200000d8ffd97230 */ /* 0x020fe20000004100 */
[----:B------:R-:W-:Y:S01]  /*dc20*/  LOP3.LUT P5, RZ, R17, 0x8, RZ, 0xc0, !PT ;  /* 0x0000000811ff7812 */ /* 0x000fe200078ac0ff */
[----:B------:R-:W-:Y:S03]  /*dc30*/  BSSY B1, `(.L_x_230) ;  /* 0x0000008000017945 */ /* 0x000fe60003800000 */
[----:B------:R-:W-:-:S04]  /*dc40*/  FMUL R217, R217, R16 ;  /* 0x00000010d9d97220 */ /* 0x000fc80000400000 */
[----:B----4-:R-:W-:-:S05]  /*dc50*/  FFMA R217, R218, R2, R217 ;  /* 0x00000002dad97223 */ /* 0x010fca00000000d9 */
[----:B------:R-:W-:-:S05]  /*dc60*/  F2FP.F16.F32.PACK_AB R217, RZ, R217 ;  /* 0x000000d9ffd9723e */ /* 0x000fca00000000ff */
[----:B------:R4:W-:Y:S01]  /*dc70*/  @P4 STG.E.U16 desc[UR36][R18.64+0x10], R217 ;  /* 0x000010d912004986 */ /* 0x0009e2000c101524 */
[----:B------:R-:W-:-:S13]  /*dc80*/  ISETP.GT.AND P4, PT, R0, 0x80, P5 ;  /* 0x000000800000780c */ /* 0x000fda0002f84270 */
[----:B----4-:R-:W-:Y:S05]  /*dc90*/  @!P4 BRA `(.L_x_231) ;  /* 0x000000000004c947 */ /* 0x010fea0003800000 */
[----:B------:R4:W5:Y:S02]  /*dca0*/  LDG.E.LTC128B.U16 R216, desc[UR36][R10.64+0x12] ;  /* 0x000012240ad87981 */ /* 0x000964000c1e1520 */
.L_x_231:
[----:B------:R-:W-:Y:S05]  /*dcb0*/  BSYNC B1 ;  /* 0x0000000000017941 */ /* 0x000fea0003800000 */
.L_x_230:
[----:B------:R-:W2:Y:S01]  /*dcc0*/  LDL.LU R218, [R1+0x14] ;  /* 0x0000140001da7983 */ /* 0x000ea20000300800 */
[----:B-----5:R-:W-:Y:S01]  /*dcd0*/  HADD2.F32 R217, -RZ, R216.H0_H0 ;  /* 0x200000d8ffd97230 */ /* 0x020fe20000004100 */
[----:B------:R-:W-:Y:S04]  /*dce0*/  BSSY B1, `(.L_x_232) ;  /* 0x0000009000017945 */ /* 0x000fe80003800000 */
[----:B------:R-:W-:-:S04]  /*dcf0*/  FMUL R217, R217, R16 ;  /* 0x00000010d9d97220 */ /* 0x000fc80000400000 */
[----:B--2---:R-:W-:-:S05]  /*dd00*/  FFMA R217, R218, R2, R217 ;  /* 0x00000002dad97223 */ /* 0x004fca00000000d9 */
[----:B------:R-:W-:-:S05]  /*dd10*/  F2FP.F16.F32.PACK_AB R217, RZ, R217 ;  /* 0x000000d9ffd9723e */ /* 0x000fca00000000ff */
[----:B------:R2:W-:Y:S01]  /*dd20*/  @P4 STG.E.U16 desc[UR36][R18.64+0x12], R217 ;  /* 0x000012d912004986 */ /* 0x0005e2000c101524 */
[----:B------:R-:W-:-:S04]  /*dd30*/  LOP3.LUT P4, RZ, R17, 0x4, RZ, 0xc0, !PT ;  /* 0x0000000411ff7812 */ /* 0x000fc8000788c0ff */
[----:B------:R-:W-:-:S13]  /*dd40*/  ISETP.GT.AND P4, PT, R0, 0x88, P4 ;  /* 0x000000880000780c */ /* 0x000fda0002784270 */
[----:B--2---:R-:W-:Y:S05]  /*dd50*/  @!P4 BRA `(.L_x_233) ;  /* 0x000000000004c947 */ /* 0x004fea0003800000 */
[----:B------:R2:W5:Y:S02]  /*dd60*/  LDG.E.LTC128B.U16 R216, desc[UR36][R8.64+0x10] ;  /* 0x0000102408d87981 */ /* 0x000564000c1e1520 */
.L_x_233:
[----:B------:R-:W-:Y:S05]  /*dd70*/  BSYNC B1 ;  /* 0x0000000000017941 */ /* 0x000fea0003800000 */
.L_x_232:
        /* <DEDUP_REMOVED lines=10> */
.L_x_235:
[----:B------:R-:W-:Y:S05]  /*de20*/  BSYNC B1 ;  /* 0x0000000000017941 */ /* 0x000fea0003800000 */
.L_x_234:
[----:B------:R-:W2:Y:S01]  /*de30*/  LDL.LU R218, [R1+0x1c] ;  /* 0x00001c0001da7983 */ /* 0x000ea20000300800 */
[----:B-----5:R-:W-:Y:S01]  /*de40*/  HADD2.F32 R217, -RZ, R216.H0_H0 ;  /* 0x200000d8ffd97230 */ /* 0x020fe20000004100 */
        /* <DEDUP_REMOVED lines=9> */
.L_x_237:
[----:B------:R-:W-:Y:S05]  /*dee0*/  BSYNC B1 ;  /* 0x0000000000017941 */ /* 0x000fea0003800000 */
.L_x_236:
[----:B------:R-:W3:Y:S01]  /*def0*/  LDL.LU R218, [R1+0x20] ;  /* 0x0000200001da7983 */ /* 0x000ee20000300800 */
[----:B-----5:R-:W-:Y:S01]  /*df00*/  HADD2.F32 R217, -RZ, R216.H0_H0 ;  /* 0x200000d8ffd97230 */ /* 0x020fe20000004100 */
[----:B------:R-:W-:Y:S01]  /*df10*/  LOP3.LUT P5, RZ, R22, 0x400, RZ, 0xc0, !PT ;  /* 0x0000040016ff7812 */ /* 0x000fe200078ac0ff */
[----:B------:R-:W-:Y:S03]  /*df20*/  BSSY B1, `(.L_x_238) ;  /* 0x0000008000017945 */ /* 0x000fe60003800000 */
[----:B------:R-:W-:-:S04]  /*df30*/  FMUL R217, R217, R16 ;  /* 0x00000010d9d97220 */ /* 0x000fc80000400000 */
[----:B---3--:R-:W-:-:S05]  /*df40*/  FFMA R217, R218, R2, R217 ;  /* 0x00000002dad97223 */ /* 0x008fca00000000d9 */
[----:B------:R-:W-:-:S05]  /*df50*/  F2FP.F16.F32.PACK_AB R217, RZ, R217 ;  /* 0x000000d9ffd9723e */ /* 0x000fca00000000ff */
[----:B------:R3:W-:Y:S01]  /*df60*/  @P4 STG.E.U16 desc[UR36][R18.64+0x20], R217 ;  /* 0x000020d912004986 */ /* 0x0007e2000c101524 */
[----:B------:R-:W-:-:S13]  /*df70*/  ISETP.GT.AND P4, PT, R0, 0x80, P5 ;  /* 0x000000800000780c */ /* 0x000fda0002f84270 */
[----:B---3--:R-:W-:Y:S05]  /*df80*/  @!P4 BRA `(.L_x_239) ;  /* 0x000000000004c947 */ /* 0x008fea0003800000 */
[----:B------:R3:W5:Y:S02]  /*df90*/  LDG.E.LTC128B.U16 R216, desc[UR36][R10.64+0x22] ;  /* 0x000022240ad87981 */ /* 0x000764000c1e1520 */
.L_x_239:
[----:B------:R-:W-:Y:S05]  /*dfa0*/  BSYNC B1 ;  /* 0x0000000000017941 */ /* 0x000fea0003800000 */
.L_x_238:
        /* <DEDUP_REMOVED lines=11> */
.L_x_241:
[----:B------:R-:W-:Y:S05]  /*e060*/  BSYNC B1 ;  /* 0x0000000000017941 */ /* 0x000fea0003800000 */
.L_x_240:
        /* <DEDUP_REMOVED lines=10> */
.L_x_243:
[----:B------:R-:W-:Y:S05]  /*e110*/  BSYNC B1 ;  /* 0x0000000000017941 */ /* 0x000fea0003800000 */
.L_x_242:
        /* <DEDUP_REMOVED lines=11> */
.L_x_245:
[----:B------:R-:W-:Y:S05]  /*e1d0*/  BSYNC B1 ;  /* 0x0000000000017941 */ /* 0x000fea0003800000 */
.L_x_244:
        /* <DEDUP_REMOVED lines=11> */
.L_x_247:
[----:B------:R-:W-:Y:S05]  /*e290*/  BSYNC B1 ;  /* 0x0000000000017941 */ /* 0x000fea0003800000 */
.L_x_246:
        /* <DEDUP_REMOVED lines=11> */
.L_x_249:
[----:B------:R-:W-:Y:S05]  /*e350*/  BSYNC B1 ;  /* 0x0000000000017941 */ /* 0x000fea0003800000 */
.L_x_248:
        /* <DEDUP_REMOVED lines=10> */
.L_x_251:
[----:B------:R-:W-:Y:S05]  /*e400*/  BSYNC B1 ;  /* 0x0000000000017941 */ /* 0x000fea0003800000 */
.L_x_250:
        /* <DEDUP_REMOVED lines=11> */
.L_x_253:
[----:B------:R-:W-:Y:S05]  /*e4c0*/  BSYNC B1 ;  /* 0x0000000000017941 */ /* 0x000fea0003800000 */
.L_x_252:
        /* <DEDUP_REMOVED lines=11> */
.L_x_255:
[----:B------:R-:W-:Y:S05]  /*e580*/  BSYNC B1 ;  /* 0x0000000000017941 */ /* 0x000fea0003800000 */
.L_x_254:
        /* <DEDUP_REMOVED lines=11> */
.L_x_257:
[----:B------:R-:W-:Y:S05]  /*e640*/  BSYNC B1 ;  /* 0x0000000000017941 */ /* 0x000fea0003800000 */
.L_x_256:
        /* <DEDUP_REMOVED lines=10> */
.L_x_259:
[----:B------:R-:W-:Y:S05]  /*e6f0*/  BSYNC B1 ;  /* 0x0000000000017941 */ /* 0x000fea0003800000 */
.L_x_258:
        /* <DEDUP_REMOVED lines=11> */
.L_x_261:
[----:B------:R-:W-:Y:S05]  /*e7b0*/  BSYNC B1 ;  /* 0x0000000000017941 */ /* 0x000fea0003800000 */
.L_x_260:
        /* <DEDUP_REMOVED lines=11> */
.L_x_263:
[----:B------:R-:W-:Y:S05]  /*e870*/  BSYNC B1 ;  /* 0x0000000000017941 */ /* 0x000fea0003800000 */
.L_x_262:
        /* <DEDUP_REMOVED lines=11> */
.L_x_265:
[----:B------:R-:W-:Y:S05]  /*e930*/  BSYNC B1 ;  /* 0x0000000000017941 */ /* 0x000fea0003800000 */
.L_x_264:
        /* <DEDUP_REMOVED lines=10> */
.L_x_267:
[----:B------:R-:W-:Y:S05]  /*e9e0*/  BSYNC B1 ;  /* 0x0000000000017941 */ /* 0x000fea0003800000 */
.L_x_266:
        /* <DEDUP_REMOVED lines=11> */
.L_x_269:
[----:B------:R-:W-:Y:S05]  /*eaa0*/  BSYNC B1 ;  /* 0x0000000000017941 */ /* 0x000fea0003800000 */
.L_x_268:
        /* <DEDUP_REMOVED lines=11> */
.L_x_271:
[----:B------:R-:W-:Y:S05]  /*eb60*/  BSYNC B1 ;  /* 0x0000000000017941 */ /* 0x000fea0003800000 */
.L_x_270:
        /* <DEDUP_REMOVED lines=11> */
.L_x_273:
[----:B------:R-:W-:Y:S05]  /*ec20*/  BSYNC B1 ;  /* 0x0000000000017941 */ /* 0x000fea0003800000 */
.L_x_272:
        /* <DEDUP_REMOVED lines=10> */
.L_x_275:
[----:B------:R-:W-:Y:S05]  /*ecd0*/  BSYNC B1 ;  /* 0x0000000000017941 */ /* 0x000fea0003800000 */
.L_x_274:
        /* <DEDUP_REMOVED lines=11> */
.L_x_277:
[----:B------:R-:W-:Y:S05]  /*ed90*/  BSYNC B1 ;  /* 0x0000000000017941 */ /* 0x000fea0003800000 */
.L_x_276:
        /* <DEDUP_REMOVED lines=11> */
.L_x_279:
[----:B------:R-:W-:Y:S05]  /*ee50*/  BSYNC B1 ;  /* 0x0000000000017941 */ /* 0x000fea0003800000 */
.L_x_278:
        /* <DEDUP_REMOVED lines=11> */
.L_x_281:
[----:B------:R-:W-:Y:S05]  /*ef10*/  BSYNC B1 ;  /* 0x0000000000017941 */ /* 0x000fea0003800000 */
.L_x_280:
        /* <DEDUP_REMOVED lines=10> */
.L_x_283:
[----:B------:R-:W-:Y:S05]  /*efc0*/  BSYNC B1 ;  /* 0x0000000000017941 */ /* 0x000fea0003800000 */
.L_x_282:
        /* <DEDUP_REMOVED lines=11> */
.L_x_285:
[----:B------:R-:W-:Y:S05]  /*f080*/  BSYNC B1 ;  /* 0x0000000000017941 */ /* 0x000fea0003800000 */
.L_x_284:
        /* <DEDUP_REMOVED lines=11> */
.L_x_287:
[----:B------:R-:W-:Y:S05]  /*f140*/  BSYNC B1 ;  /* 0x0000000000017941 */ /* 0x000fea0003800000 */
.L_x_286:
        /* <DEDUP_REMOVED lines=11> */
.L_x_289:
[----:B------:R-:W-:Y:S05]  /*f200*/  BSYNC B1 ;  /* 0x0000000000017941 */ /* 0x000fea0003800000 */
.L_x_288:
        /* <DEDUP_REMOVED lines=10> */
.L_x_291:
[----:B------:R-:W-:Y:S05]  /*f2b0*/  BSYNC B1 ;  /* 0x0000000000017941 */ /* 0x000fea0003800000 */
.L_x_290:
        /* <DEDUP_REMOVED lines=11> */
.L_x_293:
[----:B------:R-:W-:Y:S05]  /*f370*/  BSYNC B1 ;  /* 0x0000000000017941 */ /* 0x000fea0003800000 */
.L_x_292:
        /* <DEDUP_REMOVED lines=11> */
.L_x_295:
[----:B------:R-:W-:Y:S05]  /*f430*/  BSYNC B1 ;  /* 0x0000000000017941 */ /* 0x000fea0003800000 */
.L_x_294:
        /* <DEDUP_REMOVED lines=11> */
.L_x_297:
[----:B------:R-:W-:Y:S05]  /*f4f0*/  BSYNC B1 ;  /* 0x0000000000017941 */ /* 0x000fea0003800000 */
.L_x_296:
        /* <DEDUP_REMOVED lines=10> */
.L_x_299:
[----:B------:R-:W-:Y:S05]  /*f5a0*/  BSYNC B1 ;  /* 0x0000000000017941 */ /* 0x000fea0003800000 */
.L_x_298:
        /* <DEDUP_REMOVED lines=11> */
.L_x_301:
[----:B------:R-:W-:Y:S05]  /*f660*/  BSYNC B1 ;  /* 0x0000000000017941 */ /* 0x000fea0003800000 */
.L_x_300:
        /* <DEDUP_REMOVED lines=11> */
.L_x_303:
[----:B------:R-:W-:Y:S05]  /*f720*/  BSYNC B1 ;  /* 0x0000000000017941 */ /* 0x000fea0003800000 */
.L_x_302:
        /* <DEDUP_REMOVED lines=11> */
.L_x_305:
[----:B------:R-:W-:Y:S05]  /*f7e0*/  BSYNC B1 ;  /* 0x0000000000017941 */ /* 0x000fea0003800000 */
.L_x_304:
        /* <DEDUP_REMOVED lines=10> */
.L_x_307:
[----:B------:R-:W-:Y:S05]  /*f890*/  BSYNC B1 ;  /* 0x0000000000017941 */ /* 0x000fea0003800000 */
.L_x_306:
        /* <DEDUP_REMOVED lines=11> */
.L_x_309:
[----:B------:R-:W-:Y:S05]  /*f950*/  BSYNC B1 ;  /* 0x0000000000017941 */ /* 0x000fea0003800000 */
.L_x_308:
        /* <DEDUP_REMOVED lines=11> */
.L_x_311:
[----:B------:R-:W-:Y:S05]  /*fa10*/  BSYNC B1 ;  /* 0x0000000000017941 */ /* 0x000fea0003800000 */
.L_x_310:
        /* <DEDUP_REMOVED lines=11> */
.L_x_313:
[----:B------:R-:W-:Y:S05]  /*fad0*/  BSYNC B1 ;  /* 0x0000000000017941 */ /* 0x000fea0003800000 */
.L_x_312:
        /* <DEDUP_REMOVED lines=10> */
.L_x_315:
[----:B------:R-:W-:Y:S05]  /*fb80*/  BSYNC B1 ;  /* 0x0000000000017941 */ /* 0x000fea0003800000 */
.L_x_314:
        /* <DEDUP_REMOVED lines=11> */
.L_x_317:
[----:B------:R-:W-:Y:S05]  /*fc40*/  BSYNC B1 ;  /* 0x0000000000017941 */ /* 0x000fea0003800000 */
.L_x_316:
        /* <DEDUP_REMOVED lines=11> */
.L_x_319:
[----:B------:R-:W-:Y:S05]  /*fd00*/  BSYNC B1 ;  /* 0x0000000000017941 */ /* 0x000fea0003800000 */
.L_x_318:
        /* <DEDUP_REMOVED lines=11> */
.L_x_321:
[----:B------:R-:W-:Y:S05]  /*fdc0*/  BSYNC B1 ;  /* 0x0000000000017941 */ /* 0x000fea0003800000 */
.L_x_320:
        /* <DEDUP_REMOVED lines=10> */
.L_x_323:
[----:B------:R-:W-:Y:S05]  /*fe70*/  BSYNC B1 ;  /* 0x0000000000017941 */ /* 0x000fea0003800000 */
.L_x_322:
        /* <DEDUP_REMOVED lines=11> */
.L_x_325:
[----:B------:R-:W-:Y:S05]  /*ff30*/  BSYNC B1 ;  /* 0x0000000000017941 */ /* 0x000fea0003800000 */
.L_x_324:
        /* <DEDUP_REMOVED lines=11> */
.L_x_327:
[----:B------:R-:W-:Y:S05]  /*fff0*/  BSYNC B1 ;  /* 0x0000000000017941 */ /* 0x000fea0003800000 */
.L_x_326:
        /* <DEDUP_REMOVED lines=11> */
.L_x_329:
[----:B------:R-:W-:Y:S05]  /*100b0*/  BSYNC B1 ;  /* 0x0000000000017941 */ /* 0x000fea0003800000 */
.L_x_328:
        /* <DEDUP_REMOVED lines=10> */
.L_x_331:
[----:B------:R-:W-:Y:S05]  /*10160*/  BSYNC B1 ;  /* 0x0000000000017941 */ /* 0x000fea0003800000 */
.L_x_330:
        /* <DEDUP_REMOVED lines=11> */
.L_x_333:
[----:B------:R-:W-:Y:S05]  /*10220*/  BSYNC B1 ;  /* 0x0000000000017941 */ /* 0x000fea0003800000 */
.L_x_332:
        /* <DEDUP_REMOVED lines=11> */
.L_x_335:
[----:B------:R-:W-:Y:S05]  /*102e0*/  BSYNC B1 ;  /* 0x0000000000017941 */ /* 0x000fea0003800000 */
.L_x_334:
        /* <DEDUP_REMOVED lines=11> */
.L_x_337:
[----:B------:R-:W-:Y:S05]  /*103a0*/  BSYNC B1 ;  /* 0x0000000000017941 */ /* 0x000fea0003800000 */
.L_x_336:
        /* <DEDUP_REMOVED lines=10> */
.L_x_339:
[----:B------:R-:W-:Y:S05]  /*10450*/  BSYNC B1 ;  /* 0x0000000000017941 */ /* 0x000fea0003800000 */
.L_x_338:
        /* <DEDUP_REMOVED lines=11> */
.L_x_341:
[----:B------:R-:W-:Y:S05]  /*10510*/  BSYNC B1 ;  /* 0x0000000000017941 */ /* 0x000fea0003800000 */
.L_x_340:
        /* <DEDUP_REMOVED lines=11> */
.L_x_343:
[----:B------:R-:W-:Y:S05]  /*105d0*/  BSYNC B1 ;  /* 0x0000000000017941 */ /* 0x000fea0003800000 */
.L_x_342:
        /* <DEDUP_REMOVED lines=11> */
.L_x_345:
[----:B------:R-:W-:Y:S05]  /*10690*/  BSYNC B1 ;  /* 0x0000000000017941 */ /* 0x000fea0003800000 */
.L_x_344:
        /* <DEDUP_REMOVED lines=10> */
.L_x_347:
[----:B------:R-:W-:Y:S05]  /*10740*/  BSYNC B1 ;  /* 0x0000000000017941 */ /* 0x000fea0003800000 */
.L_x_346:
        /* <DEDUP_REMOVED lines=11> */
.L_x_349:
[----:B------:R-:W-:Y:S05]  /*10800*/  BSYNC B1 ;  /* 0x0000000000017941 */ /* 0x000fea0003800000 */
.L_x_348:
        /* <DEDUP_REMOVED lines=11> */
.L_x_351:
[----:B------:R-:W-:Y:S05]  /*108c0*/  BSYNC B1 ;  /* 0x0000000000017941 */ /* 0x000fea0003800000 */
.L_x_350:
        /* <DEDUP_REMOVED lines=11> */
.L_x_353:
[----:B------:R-:W-:Y:S05]  /*10980*/  BSYNC B1 ;  /* 0x0000000000017941 */ /* 0x000fea0003800000 */
.L_x_352:
        /* <DEDUP_REMOVED lines=10> */
.L_x_355:
[----:B------:R-:W-:Y:S05]  /*10a30*/  BSYNC B1 ;  /* 0x0000000000017941 */ /* 0x000fea0003800000 */
.L_x_354:
        /* <DEDUP_REMOVED lines=11> */
.L_x_357:
[----:B------:R-:W-:Y:S05]  /*10af0*/  BSYNC B1 ;  /* 0x0000000000017941 */ /* 0x000fea0003800000 */
.L_x_356:
        /* <DEDUP_REMOVED lines=11> */
.L_x_359:
[----:B------:R-:W-:Y:S05]  /*10bb0*/  BSYNC B1 ;  /* 0x0000000000017941 */ /* 0x000fea0003800000 */
.L_x_358:
        /* <DEDUP_REMOVED lines=11> */
.L_x_361:
[----:B------:R-:W-:Y:S05]  /*10c70*/  BSYNC B1 ;  /* 0x0000000000017941 */ /* 0x000fea0003800000 */
.L_x_360:
        /* <DEDUP_REMOVED lines=10> */
.L_x_363:
[----:B------:R-:W-:Y:S05]  /*10d20*/  BSYNC B1 ;  /* 0x0000000000017941 */ /* 0x000fea0003800000 */
.L_x_362:
        /* <DEDUP_REMOVED lines=11> */
.L_x_365:
[----:B------:R-:W-:Y:S05]  /*10de0*/  BSYNC B1 ;  /* 0x0000000000017941 */ /* 0x000fea0003800000 */
.L_x_364:
        /* <DEDUP_REMOVED lines=11> */
.L_x_367:
[----:B------:R-:W-:Y:S05]  /*10ea0*/  BSYNC B1 ;  /* 0x0000000000017941 */ /* 0x000fea0003800000 */
.L_x_366:
        /* <DEDUP_REMOVED lines=11> */
.L_x_369:
[----:B------:R-:W-:Y:S05]  /*10f60*/  BSYNC B1 ;  /* 0x0000000000017941 */ /* 0x000fea0003800000 */
.L_x_368:
        /* <DEDUP_REMOVED lines=10> */
.L_x_371:
[----:B------:R-:W-:Y:S05]  /*11010*/  BSYNC B1 ;  /* 0x0000000000017941 */ /* 0x000fea0003800000 */
.L_x_370:
        /* <DEDUP_REMOVED lines=11> */
.L_x_373:
[----:B------:R-:W-:Y:S05]  /*110d0*/  BSYNC B1 ;  /* 0x0000000000017941 */ /* 0x000fea0003800000 */
.L_x_372:
        /* <DEDUP_REMOVED lines=11> */
.L_x_375:
[----:B------:R-:W-:Y:S05]  /*11190*/  BSYNC B1 ;  /* 0x0000000000017941 */ /* 0x000fea0003800000 */
.L_x_374:
        /* <DEDUP_REMOVED lines=11> */
.L_x_377:
[----:B------:R-:W-:Y:S05]  /*11250*/  BSYNC B1 ;  /* 0x0000000000017941 */ /* 0x000fea0003800000 */
.L_x_376:
        /* <DEDUP_REMOVED lines=10> */
.L_x_379:
[----:B------:R-:W-:Y:S05]  /*11300*/  BSYNC B1 ;  /* 0x0000000000017941 */ /* 0x000fea0003800000 */
.L_x_378:
        /* <DEDUP_REMOVED lines=11> */
.L_x_381:
[----:B------:R-:W-:Y:S05]  /*113c0*/  BSYNC B1 ;  /* 0x0000000000017941 */ /* 0x000fea0003800000 */
.L_x_380:
        /* <DEDUP_REMOVED lines=11> */
.L_x_383:
[----:B------:R-:W-:Y:S05]  /*11480*/  BSYNC B1 ;  /* 0x0000000000017941 */ /* 0x000fea0003800000 */
.L_x_382:
        /* <DEDUP_REMOVED lines=11> */
.L_x_385:
[----:B------:R-:W-:Y:S05]  /*11540*/  BSYNC B1 ;  /* 0x0000000000017941 */ /* 0x000fea0003800000 */
.L_x_384:
        /* <DEDUP_REMOVED lines=10> */
.L_x_387:
[----:B------:R-:W-:Y:S05]  /*115f0*/  BSYNC B1 ;  /* 0x0000000000017941 */ /* 0x000fea0003800000 */
.L_x_386:
        /* <DEDUP_REMOVED lines=11> */
.L_x_389:
[----:B------:R-:W-:Y:S05]  /*116b0*/  BSYNC B1 ;  /* 0x0000000000017941 */ /* 0x000fea0003800000 */
.L_x_388:
        /* <DEDUP_REMOVED lines=10> */
.L_x_391:
[----:B------:R-:W-:Y:S05]  /*11760*/  BSYNC B1 ;  /* 0x0000000000017941 */ /* 0x000fea0003800000 */
.L_x_390:
        /* <DEDUP_REMOVED lines=10> */
.L_x_393:
[----:B------:R-:W-:Y:S05]  /*11810*/  BSYNC B1 ;  /* 0x0000000000017941 */ /* 0x000fea0003800000 */
.L_x_392:
[----:B------:R-:W3:Y:S01]  /*11820*/  LDL.LU R218, [R1+0x158] ;  /* 0x0001580001da7983 */ /* 0x000ee20000300800 */
[----:B-----5:R-:W-:Y:S01]  /*11830*/  HADD2.F32 R217, -RZ, R216.H0_H0 ;  /* 0x200000d8ffd97230 */ /* 0x020fe20000004100 */
        /* <DEDUP_REMOVED lines=8> */
.L_x_395:
[----:B------:R-:W-:Y:S05]  /*118c0*/  BSYNC B1 ;  /* 0x0000000000017941 */ /* 0x000fea0003800000 */
.L_x_394:
[----:B------:R-:W2:Y:S01]  /*118d0*/  LDL.LU R218, [R1+0x15c] ;  /* 0x00015c0001da7983 */ /* 0x000ea20000300800 */
[----:B---3-5:R-:W-:Y:S01]  /*118e0*/  HADD2.F32 R217, -RZ, R216.H0_H0 ;  /* 0x200000d8ffd97230 */ /* 0x028fe20000004100 */
        /* <DEDUP_REMOVED lines=8> */
.L_x_397:
[----:B------:R-:W-:Y:S05]  /*11970*/  BSYNC B1 ;  /* 0x0000000000017941 */ /* 0x000fea0003800000 */
.L_x_396:
[----:B------:R-:W4:Y:S01]  /*11980*/  LDL.LU R218, [R1+0x160] ;  /* 0x0001600001da7983 */ /* 0x000f220000300800 */
[----:B--2--5:R-:W-:Y:S01]  /*11990*/  HADD2.F32 R217, -RZ, R216.H0_H0 ;  /* 0x200000d8ffd97230 */ /* 0x024fe20000004100 */
[----:B------:R-:W-:Y:S01]  /*119a0*/  ISETP.GT.AND P5, PT, R0, 0x80, P2 ;  /* 0x000000800000780c */ /* 0x000fe200017a4270 */
[----:B------:R-:W-:Y:S03]  /*119b0*/  BSSY B1, `(.L_x_398) ;  /* 0x0000007000017945 */ /* 0x000fe60003800000 */
[----:B------:R-:W-:-:S04]  /*119c0*/  FMUL R217, R217, R16 ;  /* 0x00000010d9d97220 */ /* 0x000fc80000400000 */
[----:B----4-:R-:W-:-:S05]  /*119d0*/  FFMA R217, R218, R2, R217 ;  /* 0x00000002dad97223 */ /* 0x010fca00000000d9 */
[----:B------:R-:W-:-:S05]  /*119e0*/  F2FP.F16.F32.PACK_AB R217, RZ, R217 ;  /* 0x000000d9ffd9723e */ /* 0x000fca00000000ff */
[----:B------:R2:W-:Y:S01]  /*119f0*/  @P4 STG.E.U16 desc[UR36][R18.64+0x160], R217 ;  /* 0x000160d912004986 */ /* 0x0005e2000c101524 */
[----:B------:R-:W-:Y:S05]  /*11a00*/  @!P5 BRA `(.L_x_399) ;  /* 0x000000000004d947 */ /* 0x000fea0003800000 */
[----:B------:R4:W5:Y:S02]  /*11a10*/  LDG.E.LTC128B.U16 R216, desc[UR36][R10.64+0x162] ;  /* 0x000162240ad87981 */ /* 0x000964000c1e1520 */
.L_x_399:
[----:B------:R-:W-:Y:S05]  /*11a20*/  BSYNC B1 ;  /* 0x0000000000017941 */ /* 0x000fea0003800000 */
.L_x_398:
[----:B------:R-:W3:Y:S01]  /*11a30*/  LDL.LU R218, [R1+0x164] ;  /* 0x0001640001da7983 */ /* 0x000ee20000300800 */
[----:B--2--5:R-:W-:Y:S01]  /*11a40*/  HADD2.F32 R217, -RZ, R216.H0_H0 ;  /* 0x200000d8ffd97230 */ /* 0x024fe20000004100 */
        /* <DEDUP_REMOVED lines=8> */
.L_x_401:
[----:B------:R-:W-:Y:S05]  /*11ad0*/  BSYNC B1 ;  /* 0x0000000000017941 */ /* 0x000fea0003800000 */
.L_x_400:
        /* <DEDUP_REMOVED lines=10> */
.L_x_403:
[----:B------:R-:W-:Y:S05]  /*11b80*/  BSYNC B1 ;  /* 0x0000000000017941 */ /* 0x000fea0003800000 */
.L_x_402:
        /* <DEDUP_REMOVED lines=10> */
.L_x_405:
[----:B------:R-:W-:Y:S05]  /*11c30*/  BSYNC B1 ;  /* 0x0000000000017941 */ /* 0x000fea0003800000 */
.L_x_404:
        /* <DEDUP_REMOVED lines=10> */
.L_x_407:
[----:B------:R-:W-:Y:S05]  /*11ce0*/  BSYNC B1 ;  /* 0x0000000000017941 */ /* 0x000fea0003800000 */
.L_x_406:
        /* <DEDUP_REMOVED lines=10> */
.L_x_409:
[----:B------:R-:W-:Y:S05]  /*11d90*/  BSYNC B1 ;  /* 0x0000000000017941 */ /* 0x000fea0003800000 */
.L_x_408:
        /* <DEDUP_REMOVED lines=10> */
.L_x_411:
[----:B------:R-:W-:Y:S05]  /*11e40*/  BSYNC B1 ;  /* 0x0000000000017941 */ /* 0x000fea0003800000 */
.L_x_410:
[----:B------:R-:W3:Y:S01]  /*11e50*/  LDL.LU R218, [R1+0x17c] ;  /* 0x00017c0001da7983 */ /* 0x000ee20000300800 */
[----:B--2--5:R-:W-:Y:S01]  /*11e60*/  HADD2.F32 R217, -RZ, R216.H0_H0 ;  /* 0x200000d8ffd97230 */ /* 0x024fe20000004100 */
        /* <DEDUP_REMOVED lines=11> */
.L_x_413:
[----:B------:R-:W-:Y:S05]  /*11f20*/  BSYNC B1 ;  /* 0x0000000000017941 */ /* 0x000fea0003800000 */
.L_x_412:
[----:B--2--5:R-:W-:Y:S01]  /*11f30*/  HADD2.F32 R21, -RZ, R216.H0_H0 ;  /* 0x200000d8ff157230 */ /* 0x024fe20000004100 */
[----:B------:R-:W-:Y:S01]  /*11f40*/  ISETP.GT.AND P2, PT, R3, 0xc1, PT ;  /* 0x000000c10300780c */ /* 0x000fe20003f44270 */
[----:B------:R-:W-:Y:S01]  /*11f50*/  BSSY B1, `(.L_x_414) ;  /* 0x000000a000017945 */ /* 0x000fe20003800000 */
[----:B------:R-:W-:Y:S02]  /*11f60*/  LOP3.LUT R17, R17, 0xfffffffd, RZ, 0xc0, !PT ;  /* 0xfffffffd11117812 */ /* 0x000fe400078ec0ff */
[----:B------:R-:W-:Y:S01]  /*11f70*/  FMUL R21, R21, R16 ;  /* 0x0000001015157220 */ /* 0x000fe20000400000 */
[----:B------:R-:W-:-:S03]  /*11f80*/  ISETP.GT.AND P0, PT, R0, RZ, P2 ;  /* 0x000000ff0000720c */ /* 0x000fc60001704270 */
[----:B------:R-:W-:-:S05]  /*11f90*/  FFMA R21, R120, R2, R21 ;  /* 0x0000000278157223 */ /* 0x000fca0000000015 */
[----:B------:R-:W-:Y:S02]  /*11fa0*/  F2FP.F16.F32.PACK_AB R21, RZ, R21 ;  /* 0x00000015ff15723e */ /* 0x000fe400000000ff */
[----:B------:R-:W-:-:S03]  /*11fb0*/  @P2 LOP3.LUT R17, R17, 0x2, RZ, 0xfc, !PT ;  /* 0x0000000211112812 */ /* 0x000fc600078efcff */
[----:B------:R2:W-:Y:S01]  /*11fc0*/  @P1 STG.E.U16 desc[UR36][R4.64+0x180], R21 ;  /* 0x0001801504001986 */ /* 0x0005e2000c101524 */
[----:B------:R-:W-:Y:S05]  /*11fd0*/  @!P0 BRA `(.L_x_415) ;  /* 0x0000000000048947 */ /* 0x000fea0003800000 */
[----:B------:R0:W5:Y:S02]  /*11fe0*/  LDG.E.LTC128B.U16 R216, desc[UR36][R14.64+0x182] ;  /* 0x000182240ed87981 */ /* 0x000164000c1e1520 */
.L_x_415:
[----:B------:R-:W-:Y:S05]  /*11ff0*/  BSYNC B1 ;  /* 0x0000000000017941 */ /* 0x000fea0003800000 */
.L_x_414:
[----:B--2--5:R-:W-:Y:S01]  /*12000*/  HADD2.F32 R21, -RZ, R216.H0_H0 ;  /* 0x200000d8ff157230 */ /* 0x024fe20000004100 */
[----:B------:R-:W-:Y:S01]  /*12010*/  ISETP.GT.AND P1, PT, R0, 0x8, P3 ;  /* 0x000000080000780c */ /* 0x000fe20001f24270 */
[----:B------:R-:W-:Y:S03]  /*12020*/  BSSY B1, `(.L_x_416) ;  /* 0x0000007000017945 */ /* 0x000fe60003800000 */
[----:B------:R-:W-:-:S04]  /*12030*/  FMUL R20, R21, R16 ;  /* 0x0000001015147220 */ /* 0x000fc80000400000 */
[----:B------:R-:W-:-:S05]  /*12040*/  FFMA R20, R121, R2, R20 ;  /* 0x0000000279147223 */ /* 0x000fca0000000014 */
[----:B------:R-:W-:-:S05]  /*12050*/  F2FP.F16.F32.PACK_AB R20, RZ, R20 ;  /* 0x00000014ff14723e */ /* 0x000fca00000000ff */
[----:B------:R2:W-:Y:S01]  /*12060*/  @P0 STG.E.U16 desc[UR36][R4.64+0x182], R20 ;  /* 0x0001821404000986 */ /* 0x0005e2000c101524 */
[----:B------:R-:W-:Y:S05]  /*12070*/  @!P1 BRA `(.L_x_417) ;  /* 0x0000000000049947 */ /* 0x000fea0003800000 */
[----:B------:R0:W5:Y:S02]  /*12080*/  LDG.E.LTC128B.U16 R216, desc[UR36][R12.64+0x180] ;  /* 0x000180240cd87981 */ /* 0x000164000c1e1520 */
.L_x_417:
[----:B------:R-:W-:Y:S05]  /*12090*/  BSYNC B1 ;  /* 0x0000000000017941 */ /* 0x000fea0003800000 */
.L_x_416:
[----:B-----5:R-:W-:Y:S01]  /*120a0*/  HADD2.F32 R21, -RZ, R216.H0_H0 ;  /* 0x200000d8ff157230 */ /* 0x020fe20000004100 */
        /* <DEDUP_REMOVED lines=8> */
.L_x_419:
[----:B------:R-:W-:Y:S05]  /*12130*/  BSYNC B1 ;  /* 0x0000000000017941 */ /* 0x000fea0003800000 */
.L_x_418:
[----:B0----5:R-:W-:Y:S01]  /*12140*/  HADD2.F32 R21, -RZ, R216.H0_H0 ;  /* 0x200000d8ff157230 */ /* 0x021fe20000004100 */
[----:B------:R-:W-:Y:S01]  /*12150*/  ISETP.GT.AND P3, PT, R3, 0xc8, PT ;  /* 0x000000c80300780c */ /* 0x000fe20003f64270 */
[----:B------:R-:W-:Y:S01]  /*12160*/  BSSY B1, `(.L_x_420) ;  /* 0x000000a000017945 */ /* 0x000fe20003800000 */
[----:B------:R-:W-:Y:S02]  /*12170*/  LOP3.LUT R17, R17, 0xfffffffb, RZ, 0xc0, !PT ;  /* 0xfffffffb11117812 */ /* 0x000fe400078ec0ff */
[----:B--2---:R-:W-:Y:S01]  /*12180*/  FMUL R20, R21, R16 ;  /* 0x0000001015147220 */ /* 0x004fe20000400000 */
[----:B------:R-:W-:-:S03]  /*12190*/  ISETP.GT.AND P1, PT, R0, RZ, P3 ;  /* 0x000000ff0000720c */ /* 0x000fc60001f24270 */
[----:B------:R-:W-:-:S05]  /*121a0*/  FFMA R20, R123, R2, R20 ;  /* 0x000000027b147223 */ /* 0x000fca0000000014 */
[----:B------:R-:W-:Y:S02]  /*121b0*/  F2FP.F16.F32.PACK_AB R20, RZ, R20 ;  /* 0x00000014ff14723e */ /* 0x000fe400000000ff */
[----:B------:R-:W-:-:S03]  /*121c0*/  @P3 LOP3.LUT R17, R17, 0x4, RZ, 0xfc, !PT ;  /* 0x0000000411113812 */ /* 0x000fc600078efcff */
[----:B------:R0:W-:Y:S01]  /*121d0*/  @P0 STG.E.U16 desc[UR36][R6.64+0x182], R20 ;  /* 0x0001821406000986 */ /* 0x0001e2000c101524 */
[----:B------:R-:W-:Y:S05]  /*121e0*/  @!P1 BRA `(.L_x_421) ;  /* 0x0000000000049947 */ /* 0x000fea0003800000 */
[----:B------:R2:W5:Y:S02]  /*121f0*/  LDG.E.LTC128B.U16 R216, desc[UR36][R14.64+0x190] ;  /* 0x000190240ed87981 */ /* 0x000564000c1e1520 */
.L_x_421:
[----:B------:R-:W-:Y:S05]  /*12200*/  BSYNC B1 ;  /* 0x0000000000017941 */ /* 0x000fea0003800000 */
.L_x_420:
[----:B-----5:R-:W-:Y:S01]  /*12210*/  HADD2.F32 R21, -RZ, R216.H0_H0 ;  /* 0x200000d8ff157230 */ /* 0x020fe20000004100 */
        /* <DEDUP_REMOVED lines=11> */
.L_x_423:
[----:B------:R-:W-:Y:S05]  /*122d0*/  BSYNC B1 ;  /* 0x0000000000017941 */ /* 0x000fea0003800000 */
.L_x_422:
[----:B0----5:R-:W-:Y:S01]  /*122e0*/  HADD2.F32 R21, -RZ, R216.H0_H0 ;  /* 0x200000d8ff157230 */ /* 0x021fe20000004100 */
        /* <DEDUP_REMOVED lines=8> */
.L_x_425:
[----:B------:R-:W-:Y:S05]  /*12370*/  BSYNC B1 ;  /* 0x0000000000017941 */ /* 0x000fea0003800000 */
.L_x_424:
        /* <DEDUP_REMOVED lines=9> */
.L_x_427:
[----:B------:R-:W-:Y:S05]  /*12410*/  BSYNC B1 ;  /* 0x0000000000017941 */ /* 0x000fea0003800000 */
.L_x_426:
[----:B0----5:R-:W-:Y:S01]  /*12420*/  HADD2.F32 R21, -RZ, R216.H0_H0 ;  /* 0x200000d8ff157230 */ /* 0x021fe20000004100 */
[----:B------:R-:W-:Y:S01]  /*12430*/  ISETP.GT.AND P2, PT, R3, 0xd0, PT ;  /* 0x000000d00300780c */ /* 0x000fe20003f44270 */
[----:B------:R-:W-:Y:S01]  /*12440*/  BSSY B1, `(.L_x_428) ;  /* 0x000000a000017945 */ /* 0x000fe20003800000 */
[----:B------:R-:W-:Y:S02]  /*12450*/  LOP3.LUT R17, R17, 0xffffffef, RZ, 0xc0, !PT ;  /* 0xffffffef11117812 */ /* 0x000fe400078ec0ff */
[----:B------:R-:W-:-:S04]  /*12460*/  FMUL R20, R21, R16 ;  /* 0x0000001015147220 */ /* 0x000fc80000400000 */
[----:B------:R-:W-:-:S05]  /*12470*/  FFMA R20, R127, R2, R20 ;  /* 0x000000027f147223 */ /* 0x000fca0000000014 */
[----:B------:R-:W-:Y:S02]  /*12480*/  F2FP.F16.F32.PACK_AB R20, RZ, R20 ;  /* 0x00000014ff14723e */ /* 0x000fe400000000ff */
[----:B------:R-:W-:-:S03]  /*12490*/  @P2 LOP3.LUT R17, R17, 0x10, RZ, 0xfc, !PT ;  /* 0x0000001011112812 */ /* 0x000fc600078efcff */
[----:B------:R0:W-:Y:S01]  /*124a0*/  @P0 STG.E.U16 desc[UR36][R6.64+0x192], R20 ;  /* 0x0001921406000986 */ /* 0x0001e2000c101524 */
[----:B------:R-:W-:-:S13]  /*124b0*/  ISETP.GT.AND P0, PT, R0, RZ, P2 ;  /* 0x000000ff0000720c */ /* 0x000fda0001704270 */
[----:B0-----:R-:W-:Y:S05]  /*124c0*/  @!P0 BRA `(.L_x_429) ;  /* 0x0000000000048947 */ /* 0x001fea0003800000 */
[----:B------:R0:W5:Y:S02]  /*124d0*/  LDG.E.LTC128B.U16 R216, desc[UR36][R14.64+0x1a0] ;  /* 0x0001a0240ed87981 */ /* 0x000164000c1e1520 */
.L_x_429:
[----:B------:R-:W-:Y:S05]  /*124e0*/  BSYNC B1 ;  /* 0x0000000000017941 */ /* 0x000fea0003800000 */
.L_x_428:
[----:B-----5:R-:W-:Y:S01]  /*124f0*/  HADD2.F32 R21, -RZ, R216.H0_H0 ;  /* 0x200000d8ff157230 */ /* 0x020fe20000004100 */
        /* <DEDUP_REMOVED lines=8> */
[----:B------:R-:W-:-:S05]  /*12580*/  IADD3 R20, P0, R233, R18, RZ ;  /* 0x00000012e9147210 */ /* 0x000fca0007f1e0ff */
[----:B-1----:R-:W-:Y:S01]  /*12590*/  IMAD.X R21, R232, 0x1, R19, P0 ;  /* 0x00000001e8157824 */ /* 0x002fe200000e0613 */
[----:B------:R-:W-:-:S13]  /*125a0*/  ISETP.GT.AND P0, PT, R0, RZ, P1 ;  /* 0x000000ff0000720c */ /* 0x000fda0000f04270 */
[----:B------:R-:W-:Y:S05]  /*125b0*/  @!P0 BRA `(.L_x_431) ;  /* 0x0000000000048947 */ /* 0x000fea0003800000 */
[----:B------:R1:W5:Y:S02]  /*125c0*/  LDG.E.LTC128B.U16 R216, desc[UR36][R14.64+0x1a2] ;  /* 0x0001a2240ed87981 */ /* 0x000364000c1e1520 */
.L_x_431:
[----:B------:R-:W-:Y:S05]  /*125d0*/  BSYNC B1 ;  /* 0x0000000000017941 */ /* 0x000fea0003800000 */
.L_x_430:
[----:B-----5:R-:W-:Y:S01]  /*125e0*/  HADD2.F32 R121, -RZ, R216.H0_H0 ;  /* 0x200000d8ff797230 */ /* 0x020fe20000004100 */
[----:B------:R-:W-:Y:S04]  /*125f0*/  BSSY B1, `(.L_x_432) ;  /* 0x0000008000017945 */ /* 0x000fe80003800000 */
[----:B------:R-:W-:-:S04]  /*12600*/  FMUL R120, R121, R16 ;  /* 0x0000001079787220 */ /* 0x000fc80000400000 */
[----:B------:R-:W-:-:S05]  /*12610*/  FFMA R120, R129, R2, R120 ;  /* 0x0000000281787223 */ /* 0x000fca0000000078 */
[----:B------:R-:W-:-:S05]  /*12620*/  F2FP.F16.F32.PACK_AB R120, RZ, R120 ;  /* 0x00000078ff78723e */ /* 0x000fca00000000ff */
[----:B------:R0:W-:Y:S01]  /*12630*/  @P0 STG.E.U16 desc[UR36][R4.64+0x1a2], R120 ;  /* 0x0001a27804000986 */ /* 0x0001e2000c101524 */
[----:B------:R-:W-:-:S13]  /*12640*/  ISETP.GT.AND P0, PT, R0, 0x8, P2 ;  /* 0x000000080000780c */ /* 0x000fda0001704270 */
[----:B0-----:R-:W-:Y:S05]  /*12650*/  @!P0 BRA `(.L_x_433) ;  /* 0x0000000000048947 */ /* 0x001fea0003800000 */
[----:B------:R0:W5:Y:S02]  /*12660*/  LDG.E.LTC128B.U16 R216, desc[UR36][R12.64+0x1a0] ;  /* 0x0001a0240cd87981 */ /* 0x000164000c1e1520 */
.L_x_433:
[----:B------:R-:W-:Y:S05]  /*12670*/  BSYNC B1 ;  /* 0x0000000000017941 */ /* 0x000fea0003800000 */
.L_x_432:
        /* <DEDUP_REMOVED lines=9> */
.L_x_435:
[----:B------:R-:W-:Y:S05]  /*12710*/  BSYNC B1 ;  /* 0x0000000000017941 */ /* 0x000fea0003800000 */
.L_x_434:
        /* <DEDUP_REMOVED lines=12> */
.L_x_437:
[----:B------:R-:W-:Y:S05]  /*127e0*/  BSYNC B1 ;  /* 0x0000000000017941 */ /* 0x000fea0003800000 */
.L_x_436:
        /* <DEDUP_REMOVED lines=12> */
.L_x_439:
[----:B------:R-:W-:Y:S05]  /*128b0*/  BSYNC B1 ;  /* 0x0000000000017941 */ /* 0x000fea0003800000 */
.L_x_438:
        /* <DEDUP_REMOVED lines=9> */
.L_x_441:
[----:B------:R-:W-:Y:S05]  /*12950*/  BSYNC B1 ;  /* 0x0000000000017941 */ /* 0x000fea0003800000 */
.L_x_440:
        /* <DEDUP_REMOVED lines=9> */
.L_x_443:
[----:B------:R-:W-:Y:S05]  /*129f0*/  BSYNC B1 ;  /* 0x0000000000017941 */ /* 0x000fea0003800000 */
.L_x_442:
        /* <DEDUP_REMOVED lines=12> */
.L_x_445:
[----:B------:R-:W-:Y:S05]  /*12ac0*/  BSYNC B1 ;  /* 0x0000000000017941 */ /* 0x000fea0003800000 */
.L_x_444:
        /* <DEDUP_REMOVED lines=12> */
.L_x_447:
[----:B------:R-:W-:Y:S05]  /*12b90*/  BSYNC B1 ;  /* 0x0000000000017941 */ /* 0x000fea0003800000 */
.L_x_446:
        /* <DEDUP_REMOVED lines=9> */
.L_x_449:
[----:B------:R-:W-:Y:S05]  /*12c30*/  BSYNC B1 ;  /* 0x0000000000017941 */ /* 0x000fea0003800000 */
.L_x_448:
        /* <DEDUP_REMOVED lines=9> */
.L_x_451:
[----:B------:R-:W-:Y:S05]  /*12cd0*/  BSYNC B1 ;  /* 0x0000000000017941 */ /* 0x000fea0003800000 */
.L_x_450:
        /* <DEDUP_REMOVED lines=12> */
.L_x_453:
[----:B------:R-:W-:Y:S05]  /*12da0*/  BSYNC B1 ;  /* 0x0000000000017941 */ /* 0x000fea0003800000 */
.L_x_452:
        /* <DEDUP_REMOVED lines=12> */
.L_x_455:
[----:B------:R-:W-:Y:S05]  /*12e70*/  BSYNC B1 ;  /* 0x0000000000017941 */ /* 0x000fea0003800000 */
.L_x_454:
        /* <DEDUP_REMOVED lines=9> */
.L_x_457:
[----:B------:R-:W-:Y:S05]  /*12f10*/  BSYNC B1 ;  /* 0x0000000000017941 */ /* 0x000fea0003800000 */
.L_x_456:
        /* <DEDUP_REMOVED lines=9> */
.L_x_459:
[----:B------:R-:W-:Y:S05]  /*12fb0*/  BSYNC B1 ;  /* 0x0000000000017941 */ /* 0x000fea0003800000 */
.L_x_458:
        /* <DEDUP_REMOVED lines=12> */
.L_x_461:
[----:B------:R-:W-:Y:S05]  /*13080*/  BSYNC B1 ;  /* 0x0000000000017941 */ /* 0x000fea0003800000 */
.L_x_460:
        /* <DEDUP_REMOVED lines=12> */
.L_x_463:
[----:B------:R-:W-:Y:S05]  /*13150*/  BSYNC B1 ;  /* 0x0000000000017941 */ /* 0x000fea0003800000 */
.L_x_462:
        /* <DEDUP_REMOVED lines=9> */
.L_x_465:
[----:B------:R-:W-:Y:S05]  /*131f0*/  BSYNC B1 ;  /* 0x0000000000017941 */ /* 0x000fea0003800000 */
.L_x_464:
        /* <DEDUP_REMOVED lines=9> */
.L_x_467:
[----:B------:R-:W-:Y:S05]  /*13290*/  BSYNC B1 ;  /* 0x0000000000017941 */ /* 0x000fea0003800000 */
.L_x_466:
        /* <DEDUP_REMOVED lines=12> */
.L_x_469:
[----:B------:R-:W-:Y:S05]  /*13360*/  BSYNC B1 ;  /* 0x0000000000017941 */ /* 0x000fea0003800000 */
.L_x_468:
        /* <DEDUP_REMOVED lines=12> */
.L_x_471:
[----:B------:R-:W-:Y:S05]  /*13430*/  BSYNC B1 ;  /* 0x0000000000017941 */ /* 0x000fea0003800000 */
.L_x_470:
        /* <DEDUP_REMOVED lines=9> */
.L_x_473:
[----:B------:R-:W-:Y:S05]  /*134d0*/  BSYNC B1 ;  /* 0x0000000000017941 */ /* 0x000fea0003800000 */
.L_x_472:
        /* <DEDUP_REMOVED lines=9> */
.L_x_475:
[----:B------:R-:W-:Y:S05]  /*13570*/  BSYNC B1 ;  /* 0x0000000000017941 */ /* 0x000fea0003800000 */
.L_x_474:
        /* <DEDUP_REMOVED lines=12> */
.L_x_477:
[----:B------:R-:W-:Y:S05]  /*13640*/  BSYNC B1 ;  /* 0x0000000000017941 */ /* 0x000fea0003800000 */
.L_x_476:
        /* <DEDUP_REMOVED lines=12> */
.L_x_479:
[----:B------:R-:W-:Y:S05]  /*13710*/  BSYNC B1 ;  /* 0x0000000000017941 */ /* 0x000fea0003800000 */
.L_x_478:
        /* <DEDUP_REMOVED lines=9> */
.L_x_481:
[----:B------:R-:W-:Y:S05]  /*137b0*/  BSYNC B1 ;  /* 0x0000000000017941 */ /* 0x000fea0003800000 */
.L_x_480:
        /* <DEDUP_REMOVED lines=9> */
.L_x_483:
[----:B------:R-:W-:Y:S05]  /*13850*/  BSYNC B1 ;  /* 0x0000000000017941 */ /* 0x000fea0003800000 */
.L_x_482:
[----:B-----5:R-:W-:Y:S01]  /*13860*/  HADD2.F32 R121, -RZ, R216.H0_H0 ;  /* 0x200000d8ff797230 */ /* 0x020fe20000004100 */
[----:B------:R-:W-:Y:S01]  /*13870*/  ISETP.GT.AND P2, PT, R3, 0x108, PT ;  /* 0x000001080300780c */ /* 0x000fe20003f44270 */
[----:B------:R-:W-:Y:S03]  /*13880*/  BSSY B1, `(.L_x_484) ;  /* 0x0000009000017945 */ /* 0x000fe60003800000 */
[----:B------:R-:W-:-:S04]  /*13890*/  FMUL R120, R121, R16 ;  /* 0x0000001079787220 */ /* 0x000fc80000400000 */
[----:B------:R-:W-:-:S05]  /*138a0*/  FFMA R120, R155, R2, R120 ;  /* 0x000000029b787223 */ /* 0x000fca0000000078 */
[----:B------:R-:W-:-:S05]  /*138b0*/  F2FP.F16.F32.PACK_AB R120, RZ, R120 ;  /* 0x00000078ff78723e */ /* 0x000fca00000000ff */
[----:B------:R1:W-:Y:S01]  /*138c0*/  @P0 STG.E.U16 desc[UR36][R6.64+0x202], R120 ;  /* 0x0002027806000986 */ /* 0x0003e2000c101524 */
[----:B------:R-:W-:Y:S02]  /*138d0*/  ISETP.GT.AND P0, PT, R0, RZ, P2 ;  /* 0x000000ff0000720c */ /* 0x000fe40001704270 */
[----:B-1----:R-:W-:-:S11]  /*138e0*/  P2R R120, PR, RZ, 0x4 ;  /* 0x00000004ff787803 */ /* 0x002fd60000000000 */
[----:B------:R-:W-:Y:S05]  /*138f0*/  @!P0 BRA `(.L_x_485) ;  /* 0x0000000000048947 */ /* 0x000fea0003800000 */
[----:B------:R1:W5:Y:S02]  /*13900*/  LDG.E.LTC128B.U16 R216, desc[UR36][R14.64+0x210] ;  /* 0x000210240ed87981 */ /* 0x000364000c1e1520 */
.L_x_485:
[----:B------:R-:W-:Y:S05]  /*13910*/  BSYNC B1 ;  /* 0x0000000000017941 */ /* 0x000fea0003800000 */
.L_x_484:
        /* <DEDUP_REMOVED lines=8> */
[----:B0-----:R-:W-:-:S11]  /*139a0*/  P2R R121, PR, RZ, 0x2 ;  /* 0x00000002ff797803 */ /* 0x001fd60000000000 */
[----:B------:R-:W-:Y:S05]  /*139b0*/  @!P0 BRA `(.L_x_487) ;  /* 0x0000000000048947 */ /* 0x000fea0003800000 */
[----:B------:R0:W5:Y:S02]  /*139c0*/  LDG.E.LTC128B.U16 R216, desc[UR36][R14.64+0x212] ;  /* 0x000212240ed87981 */ /* 0x000164000c1e1520 */
.L_x_487:
[----:B------:R-:W-:Y:S05]  /*139d0*/  BSYNC B1 ;  /* 0x0000000000017941 */ /* 0x000fea0003800000 */
.L_x_486:
        /* <DEDUP_REMOVED lines=9> */
.L_x_489:
[----:B------:R-:W-:Y:S05]  /*13a70*/  BSYNC B1 ;  /* 0x0000000000017941 */ /* 0x000fea0003800000 */
.L_x_488:
        /* <DEDUP_REMOVED lines=9> */
.L_x_491:
[----:B------:R-:W-:Y:S05]  /*13b10*/  BSYNC B1 ;  /* 0x0000000000017941 */ /* 0x000fea0003800000 */
.L_x_490:
        /* <DEDUP_REMOVED lines=11> */
.L_x_493:
[----:B------:R-:W-:Y:S05]  /*13bd0*/  BSYNC B1 ;  /* 0x0000000000017941 */ /* 0x000fea0003800000 */
.L_x_492:
        /* <DEDUP_REMOVED lines=11> */
.L_x_495:
[----:B------:R-:W-:Y:S05]  /*13c90*/  BSYNC B1 ;  /* 0x0000000000017941 */ /* 0x000fea0003800000 */
.L_x_494:
        /* <DEDUP_REMOVED lines=9> */
.L_x_497:
[----:B------:R-:W-:Y:S05]  /*13d30*/  BSYNC B1 ;  /* 0x0000000000017941 */ /* 0x000fea0003800000 */
.L_x_496:
        /* <DEDUP_REMOVED lines=9> */
.L_x_499:
[----:B------:R-:W-:Y:S05]  /*13dd0*/  BSYNC B1 ;  /* 0x0000000000017941 */ /* 0x000fea0003800000 */
.L_x_498:
        /* <DEDUP_REMOVED lines=11> */
.L_x_501:
[----:B------:R-:W-:Y:S05]  /*13e90*/  BSYNC B1 ;  /* 0x0000000000017941 */ /* 0x000fea0003800000 */
.L_x_500:
        /* <DEDUP_REMOVED lines=11> */
.L_x_503:
[----:B------:R-:W-:Y:S05]  /*13f50*/  BSYNC B1 ;  /* 0x0000000000017941 */ /* 0x000fea0003800000 */
.L_x_502:
        /* <DEDUP_REMOVED lines=9> */
.L_x_505:
[----:B------:R-:W-:Y:S05]  /*13ff0*/  BSYNC B1 ;  /* 0x0000000000017941 */ /* 0x000fea0003800000 */
.L_x_504:
        /* <DEDUP_REMOVED lines=9> */
.L_x_507:
[----:B------:R-:W-:Y:S05]  /*14090*/  BSYNC B1 ;  /* 0x0000000000017941 */ /* 0x000fea0003800000 */
.L_x_506:
        /* <DEDUP_REMOVED lines=11> */
.L_x_509:
[----:B------:R-:W-:Y:S05]  /*14150*/  BSYNC B1 ;  /* 0x0000000000017941 */ /* 0x000fea0003800000 */
.L_x_508:
        /* <DEDUP_REMOVED lines=11> */
.L_x_511:
[----:B------:R-:W-:Y:S05]  /*14210*/  BSYNC B1 ;  /* 0x0000000000017941 */ /* 0x000fea0003800000 */
.L_x_510:
        /* <DEDUP_REMOVED lines=9> */
.L_x_513:
[----:B------:R-:W-:Y:S05]  /*142b0*/  BSYNC B1 ;  /* 0x0000000000017941 */ /* 0x000fea0003800000 */
.L_x_512:
        /* <DEDUP_REMOVED lines=9> */
.L_x_515:
[----:B------:R-:W-:Y:S05]  /*14350*/  BSYNC B1 ;  /* 0x0000000000017941 */ /* 0x000fea0003800000 */
.L_x_514:
        /* <DEDUP_REMOVED lines=11> */
.L_x_517:
[----:B------:R-:W-:Y:S05]  /*14410*/  BSYNC B1 ;  /* 0x0000000000017941 */ /* 0x000fea0003800000 */
.L_x_516:
        /* <DEDUP_REMOVED lines=11> */
.L_x_519:
[----:B------:R-:W-:Y:S05]  /*144d0*/  BSYNC B1 ;  /* 0x0000000000017941 */ /* 0x000fea0003800000 */
.L_x_518:
        /* <DEDUP_REMOVED lines=9> */
.L_x_521:
[----:B------:R-:W-:Y:S05]  /*14570*/  BSYNC B1 ;  /* 0x0000000000017941 */ /* 0x000fea0003800000 */
.L_x_520:
        /* <DEDUP_REMOVED lines=9> */
.L_x_523:
[----:B------:R-:W-:Y:S05]  /*14610*/  BSYNC B1 ;  /* 0x0000000000017941 */ /* 0x000fea0003800000 */
.L_x_522:
        /* <DEDUP_REMOVED lines=11> */
.L_x_525:
[----:B------:R-:W-:Y:S05]  /*146d0*/  BSYNC B1 ;  /* 0x0000000000017941 */ /* 0x000fea0003800000 */
.L_x_524:
        /* <DEDUP_REMOVED lines=11> */
.L_x_527:
[----:B------:R-:W-:Y:S05]  /*14790*/  BSYNC B1 ;  /* 0x0000000000017941 */ /* 0x000fea0003800000 */
.L_x_526:
        /* <DEDUP_REMOVED lines=9> */
.L_x_529:
[----:B------:R-:W-:Y:S05]  /*14830*/  BSYNC B1 ;  /* 0x0000000000017941 */ /* 0x000fea0003800000 */
.L_x_528:
        /* <DEDUP_REMOVED lines=9> */
.L_x_531:
[----:B------:R-:W-:Y:S05]  /*148d0*/  BSYNC B1 ;  /* 0x0000000000017941 */ /* 0x000fea0003800000 */
.L_x_530:
        /* <DEDUP_REMOVED lines=11> */
.L_x_533:
[----:B------:R-:W-:Y:S05]  /*14990*/  BSYNC B1 ;  /* 0x0000000000017941 */ /* 0x000fea0003800000 */
.L_x_532:
        /* <DEDUP_REMOVED lines=11> */
.L_x_535:
[----:B------:R-:W-:Y:S05]  /*14a50*/  BSYNC B1 ;  /* 0x0000000000017941 */ /* 0x000fea0003800000 */
.L_x_534:
        /* <DEDUP_REMOVED lines=9> */
.L_x_537:
[----:B------:R-:W-:Y:S05]  /*14af0*/  BSYNC B1 ;  /* 0x0000000000017941 */ /* 0x000fea0003800000 */
.L_x_536:
        /* <DEDUP_REMOVED lines=9> */
.L_x_539:
[----:B------:R-:W-:Y:S05]  /*14b90*/  BSYNC B1 ;  /* 0x0000000000017941 */ /* 0x000fea0003800000 */
.L_x_538:
        /* <DEDUP_REMOVED lines=11> */
.L_x_541:
[----:B------:R-:W-:Y:S05]  /*14c50*/  BSYNC B1 ;  /* 0x0000000000017941 */ /* 0x000fea0003800000 */
.L_x_540:
        /* <DEDUP_REMOVED lines=11> */
.L_x_543:
[----:B------:R-:W-:Y:S05]  /*14d10*/  BSYNC B1 ;  /* 0x0000000000017941 */ /* 0x000fea0003800000 */
.L_x_542:
        /* <DEDUP_REMOVED lines=9> */
.L_x_545:
[----:B------:R-:W-:Y:S05]  /*14db0*/  BSYNC B1 ;  /* 0x0000000000017941 */ /* 0x000fea0003800000 */
.L_x_544:
        /* <DEDUP_REMOVED lines=9> */
.L_x_547:
[----:B------:R-:W-:Y:S05]  /*14e50*/  BSYNC B1 ;  /* 0x0000000000017941 */ /* 0x000fea0003800000 */
.L_x_546:
        /* <DEDUP_REMOVED lines=11> */
.L_x_549:
[----:B------:R-:W-:Y:S05]  /*14f10*/  BSYNC B1 ;  /* 0x0000000000017941 */ /* 0x000fea0003800000 */
.L_x_548:
[----:B-----5:R-:W-:Y:S01]  /*14f20*/  HADD2.F32 R137, -RZ, R216.H0_H0 ;  /* 0x200000d8ff897230 */ /* 0x020fe20000004100 */
[----:B------:R-:W-:Y:S01]  /*14f30*/  ISETP.GT.AND P1, PT, R3, 0x149, PT ;  /* 0x000001490300780c */ /* 0x000fe20003f24270 */
[----:B------:R-:W-:Y:S03]  /*14f40*/  BSSY B1, `(.L_x_550) ;  /* 0x0000009000017945 */ /* 0x000fe60003800000 */
[----:B------:R-:W-:Y:S01]  /*14f50*/  FMUL R137, R137, R16 ;  /* 0x0000001089897220 */ /* 0x000fe20000400000 */
[----:B------:R-:W-:-:S03]  /*14f60*/  P2R R139, PR, RZ, 0x2 ;  /* 0x00000002ff8b7803 */ /* 0x000fc60000000000 */
[----:B------:R-:W-:-:S05]  /*14f70*/  FFMA R137, R188, R2, R137 ;  /* 0x00000002bc897223 */ /* 0x000fca0000000089 */
[----:B------:R-:W-:-:S05]  /*14f80*/  F2FP.F16.F32.PACK_AB R137, RZ, R137 ;  /* 0x00000089ff89723e */ /* 0x000fca00000000ff */
[----:B------:R0:W-:Y:S01]  /*14f90*/  @P0 STG.E.U16 desc[UR36][R4.64+0x290], R137 ;  /* 0x0002908904000986 */ /* 0x0001e2000c101524 */
[----:B------:R-:W-:-:S13]  /*14fa0*/  ISETP.GT.AND P0, PT, R0, RZ, P1 ;  /* 0x000000ff0000720c */ /* 0x000fda0000f04270 */
[----:B0-----:R-:W-:Y:S05]  /*14fb0*/  @!P0 BRA `(.L_x_551) ;  /* 0x0000000000048947 */ /* 0x001fea0003800000 */
[----:B------:R0:W5:Y:S02]  /*14fc0*/  LDG.E.LTC128B.U16 R216, desc[UR36][R14.64+0x292] ;  /* 0x000292240ed87981 */ /* 0x000164000c1e1520 */
.L_x_551:
[----:B------:R-:W-:Y:S05]  /*14fd0*/  BSYNC B1 ;  /* 0x0000000000017941 */ /* 0x000fea0003800000 */
.L_x_550:
        /* <DEDUP_REMOVED lines=9> */
.L_x_553:
[----:B------:R-:W-:Y:S05]  /*15070*/  BSYNC B1 ;  /* 0x0000000000017941 */ /* 0x000fea0003800000 */
.L_x_552:
        /* <DEDUP_REMOVED lines=9> */
.L_x_555:
[----:B------:R-:W-:Y:S05]  /*15110*/  BSYNC B1 ;  /* 0x0000000000017941 */ /* 0x000fea0003800000 */
.L_x_554:
        /* <DEDUP_REMOVED lines=11> */
.L_x_557:
[----:B------:R-:W-:Y:S05]  /*151d0*/  BSYNC B1 ;  /* 0x0000000000017941 */ /* 0x000fea0003800000 */
.L_x_556:
        /* <DEDUP_REMOVED lines=11> */
.L_x_559:
[----:B------:R-:W-:Y:S05]  /*15290*/  BSYNC B1 ;  /* 0x0000000000017941 */ /* 0x000fea0003800000 */
.L_x_558:
        /* <DEDUP_REMOVED lines=9> */
.L_x_561:
[----:B------:R-:W-:Y:S05]  /*15330*/  BSYNC B1 ;  /* 0x0000000000017941 */ /* 0x000fea0003800000 */
.L_x_560:
        /* <DEDUP_REMOVED lines=9> */
.L_x_563:
[----:B------:R-:W-:Y:S05]  /*153d0*/  BSYNC B1 ;  /* 0x0000000000017941 */ /* 0x000fea0003800000 */
.L_x_562:
        /* <DEDUP_REMOVED lines=11> */
.L_x_565:
[----:B------:R-:W-:Y:S05]  /*15490*/  BSYNC B1 ;  /* 0x0000000000017941 */ /* 0x000fea0003800000 */
.L_x_564:
        /* <DEDUP_REMOVED lines=11> */
.L_x_567:
[----:B------:R-:W-:Y:S05]  /*15550*/  BSYNC B1 ;  /* 0x0000000000017941 */ /* 0x000fea0003800000 */
.L_x_566:
        /* <DEDUP_REMOVED lines=9> */
.L_x_569:
[----:B------:R-:W-:Y:S05]  /*155f0*/  BSYNC B1 ;  /* 0x0000000000017941 */ /* 0x000fea0003800000 */
.L_x_568:
        /* <DEDUP_REMOVED lines=9> */
.L_x_571:
[----:B------:R-:W-:Y:S05]  /*15690*/  BSYNC B1 ;  /* 0x0000000000017941 */ /* 0x000fea0003800000 */
.L_x_570:
        /* <DEDUP_REMOVED lines=11> */
.L_x_573:
[----:B------:R-:W-:Y:S05]  /*15750*/  BSYNC B1 ;  /* 0x0000000000017941 */ /* 0x000fea0003800000 */
.L_x_572:
        /* <DEDUP_REMOVED lines=11> */
.L_x_575:
[----:B------:R-:W-:Y:S05]  /*15810*/  BSYNC B1 ;  /* 0x0000000000017941 */ /* 0x000fea0003800000 */
.L_x_574:
        /* <DEDUP_REMOVED lines=9> */
.L_x_577:
[----:B------:R-:W-:Y:S05]  /*158b0*/  BSYNC B1 ;  /* 0x0000000000017941 */ /* 0x000fea0003800000 */
.L_x_576:
        /* <DEDUP_REMOVED lines=9> */
.L_x_579:
[----:B------:R-:W-:Y:S05]  /*15950*/  BSYNC B1 ;  /* 0x0000000000017941 */ /* 0x000fea0003800000 */
.L_x_578:
[----:B-----5:R-:W-:Y:S01]  /*15960*/  HADD2.F32 R137, -RZ, R216.H0_H0 ;  /* 0x200000d8ff897230 */ /* 0x020fe20000004100 */
[----:B------:R-:W-:Y:S01]  /*15970*/  ISETP.GT.AND P6, PT, R3, 0x168, PT ;  /* 0x000001680300780c */ /* 0x000fe20003fc4270 */
[----:B------:R-:W-:Y:S03]  /*15980*/  BSSY B1, `(.L_x_580) ;  /* 0x0000008000017945 */ /* 0x000fe60003800000 */
[----:B------:R-:W-:-:S04]  /*15990*/  FMUL R138, R137, R16 ;  /* 0x00000010898a7220 */ /* 0x000fc80000400000 */
[----:B------:R-:W-:-:S05]  /*159a0*/  FFMA R138, R203, R2, R138 ;  /* 0x00000002cb8a7223 */ /* 0x000fca000000008a */
[----:B------:R-:W-:-:S05]  /*159b0*/  F2FP.F16.F32.PACK_AB R138, RZ, R138 ;  /* 0x0000008aff8a723e */ /* 0x000fca00000000ff */
[----:B------:R0:W-:Y:S01]  /*159c0*/  @P0 STG.E.U16 desc[UR36][R6.64+0x2c2], R138 ;  /* 0x0002c28a06000986 */ /* 0x0001e2000c101524 */
[----:B------:R-:W-:-:S13]  /*159d0*/  ISETP.GT.AND P0, PT, R0, RZ, P6 ;  /* 0x000000ff0000720c */ /* 0x000fda0003704270 */
[----:B0-----:R-:W-:Y:S05]  /*159e0*/  @!P0 BRA `(.L_x_581) ;  /* 0x0000000000048947 */ /* 0x001fea0003800000 */
[----:B------:R0:W5:Y:S02]  /*159f0*/  LDG.E.LTC128B.U16 R216, desc[UR36][R14.64+0x2d0] ;  /* 0x0002d0240ed87981 */ /* 0x000164000c1e1520 */
.L_x_581:
[----:B------:R-:W-:Y:S05]  /*15a00*/  BSYNC B1 ;  /* 0x0000000000017941 */ /* 0x000fea0003800000 */
.L_x_580:
        /* <DEDUP_REMOVED lines=10> */
.L_x_583:
[----:B------:R-:W-:Y:S05]  /*15ab0*/  BSYNC B1 ;  /* 0x0000000000017941 */ /* 0x000fea0003800000 */
.L_x_582:
        /* <DEDUP_REMOVED lines=9> */
.L_x_585:
[----:B------:R-:W-:Y:S05]  /*15b50*/  BSYNC B1 ;  /* 0x0000000000017941 */ /* 0x000fea0003800000 */
.L_x_584:
        /* <DEDUP_REMOVED lines=9> */
.L_x_587:
[----:B------:R-:W-:Y:S05]  /*15bf0*/  BSYNC B1 ;  /* 0x0000000000017941 */ /* 0x000fea0003800000 */
.L_x_586:
        /* <DEDUP_REMOVED lines=10> */
.L_x_589:
[----:B------:R-:W-:Y:S05]  /*15ca0*/  BSYNC B1 ;  /* 0x0000000000017941 */ /* 0x000fea0003800000 */
.L_x_588:
        /* <DEDUP_REMOVED lines=10> */
.L_x_591:
[----:B------:R-:W-:Y:S05]  /*15d50*/  BSYNC B1 ;  /* 0x0000000000017941 */ /* 0x000fea0003800000 */
.L_x_590:
        /* <DEDUP_REMOVED lines=9> */
.L_x_593:
[----:B------:R-:W-:Y:S05]  /*15df0*/  BSYNC B1 ;  /* 0x0000000000017941 */ /* 0x000fea0003800000 */
.L_x_592:
        /* <DEDUP_REMOVED lines=9> */
.L_x_595:
[----:B------:R-:W-:Y:S05]  /*15e90*/  BSYNC B1 ;  /* 0x0000000000017941 */ /* 0x000fea0003800000 */
.L_x_594:
        /* <DEDUP_REMOVED lines=10> */
.L_x_597:
[----:B------:R-:W-:Y:S05]  /*15f40*/  BSYNC B1 ;  /* 0x0000000000017941 */ /* 0x000fea0003800000 */
.L_x_596:
[----:B-----5:R-:W-:Y:S01]  /*15f50*/  HADD2.F32 R137, -RZ, R216.H0_H0 ;  /* 0x200000d8ff897230 */ /* 0x020fe20000004100 */
[----:B------:R-:W-:Y:S04]  /*15f60*/  BSSY B1, `(.L_x_598) ;  /* 0x0000009000017945 */ /* 0x000fe80003800000 */
[----:B------:R-:W-:-:S04]  /*15f70*/  FMUL R137, R137, R16 ;  /* 0x0000001089897220 */ /* 0x000fc80000400000 */
[----:B------:R-:W-:-:S05]  /*15f80*/  FFMA R137, R212, R2, R137 ;  /* 0x00000002d4897223 */ /* 0x000fca0000000089 */
[----:B------:R-:W-:-:S05]  /*15f90*/  F2FP.F16.F32.PACK_AB R137, RZ, R137 ;  /* 0x00000089ff89723e */ /* 0x000fca00000000ff */
[----:B------:R0:W-:Y:S01]  /*15fa0*/  @P0 STG.E.U16 desc[UR36][R4.64+0x2f0], R137 ;  /* 0x0002f08904000986 */ /* 0x0001e2000c101524 */
[----:B------:R-:W-:-:S04]  /*15fb0*/  ISETP.GT.AND P0, PT, R3, 0x179, PT ;  /* 0x000001790300780c */ /* 0x000fc80003f04270 */
[----:B------:R-:W-:-:S13]  /*15fc0*/  ISETP.GT.AND P5, PT, R0, RZ, P0 ;  /* 0x000000ff0000720c */ /* 0x000fda00007a4270 */
[----:B0-----:R-:W-:Y:S05]  /*15fd0*/  @!P5 BRA `(.L_x_599) ;  /* 0x000000000004d947 */ /* 0x001fea0003800000 */
[----:B------:R0:W5:Y:S02]  /*15fe0*/  LDG.E.LTC128B.U16 R216, desc[UR36][R14.64+0x2f2] ;  /* 0x0002f2240ed87981 */ /* 0x000164000c1e1520 */
.L_x_599:
[----:B------:R-:W-:Y:S05]  /*15ff0*/  BSYNC B1 ;  /* 0x0000000000017941 */ /* 0x000fea0003800000 */
.L_x_598:
[----:B-----5:R-:W-:Y:S01]  /*16000*/  HADD2.F32 R3, -RZ, R216.H0_H0 ;  /* 0x200000d8ff037230 */ /* 0x020fe20000004100 */
[----:B------:R-:W-:Y:S04]  /*16010*/  BSSY B1, `(.L_x_600) ;  /* 0x0000008000017945 */ /* 0x000fe80003800000 */
[----:B0123--:R-:W-:-:S04]  /*16020*/  FMUL R14, R3, R16 ;  /* 0x00000010030e7220 */ /* 0x00ffc80000400000 */
[----:B------:R-:W-:-:S05]  /*16030*/  FFMA R14, R213, R2, R14 ;  /* 0x00000002d50e7223 */ /* 0x000fca000000000e */
[----:B------:R-:W-:-:S05]  /*16040*/  F2FP.F16.F32.PACK_AB R14, RZ, R14 ;  /* 0x0000000eff0e723e */ /* 0x000fca00000000ff */
[----:B------:R0:W-:Y:S01]  /*16050*/  @P5 STG.E.U16 desc[UR36][R4.64+0x2f2], R14 ;  /* 0x0002f20e04005986 */ /* 0x0001e2000c101524 */
[----:B------:R-:W-:-:S13]  /*16060*/  ISETP.GT.AND P5, PT, R0, 0x8, P1 ;  /* 0x000000080000780c */ /* 0x000fda0000fa4270 */
[----:B0-----:R-:W-:Y:S05]  /*16070*/  @!P5 BRA `(.L_x_601) ;  /* 0x000000000004d947 */ /* 0x001fea0003800000 */
[----:B------:R0:W5:Y:S02]  /*16080*/  LDG.E.LTC128B.U16 R216, desc[UR36][R12.64+0x2f0] ;  /* 0x0002f0240cd87981 */ /* 0x000164000c1e1520 */
.L_x_601:
[----:B------:R-:W-:Y:S05]  /*16090*/  BSYNC B1 ;  /* 0x0000000000017941 */ /* 0x000fea0003800000 */
.L_x_600:
[----:B-----5:R-:W-:Y:S01]  /*160a0*/  HADD2.F32 R3, -RZ, R216.H0_H0 ;  /* 0x200000d8ff037230 */ /* 0x020fe20000004100 */
[----:B------:R-:W-:Y:S01]  /*160b0*/  BSSY B1, `(.L_x_602) ;  /* 0x000000a000017945 */ /* 0x000fe20003800000 */
[----:B------:R-:W-:Y:S02]  /*160c0*/  @P5 IMAD.MOV.U32 R4, RZ, RZ, R6 ;  /* 0x000000ffff045224 */ /* 0x000fe400078e0006 */
[----:B------:R-:W-:Y:S02]  /*160d0*/  @P5 IMAD.MOV.U32 R5, RZ, RZ, R7 ;  /* 0x000000ffff055224 */ /* 0x000fe400078e0007 */
[----:B------:R-:W-:-:S04]  /*160e0*/  FMUL R3, R3, R16 ;  /* 0x0000001003037220 */ /* 0x000fc80000400000 */
[----:B------:R-:W-:-:S05]  /*160f0*/  FFMA R3, R214, R2, R3 ;  /* 0x00000002d6037223 */ /* 0x000fca0000000003 */
[----:B------:R-:W-:-:S05]  /*16100*/  F2FP.F16.F32.PACK_AB R3, RZ, R3 ;  /* 0x00000003ff03723e */ /* 0x000fca00000000ff */
[----:B------:R1:W-:Y:S01]  /*16110*/  @P5 STG.E.U16 desc[UR36][R4.64+0x2f0], R3 ;  /* 0x0002f00304005986 */ /* 0x0003e2000c101524 */
[----:B------:R-:W-:-:S13]  /*16120*/  ISETP.GT.AND P5, PT, R0, 0x8, P0 ;  /* 0x000000080000780c */ /* 0x000fda00007a4270 */
[----:B-1----:R-:W-:Y:S05]  /*16130*/  @!P5 BRA `(.L_x_603) ;  /* 0x000000000004d947 */ /* 0x002fea0003800000 */
[----:B------:R1:W5:Y:S02]  /*16140*/  LDG.E.LTC128B.U16 R216, desc[UR36][R12.64+0x2f2] ;  /* 0x0002f2240cd87981 */ /* 0x000364000c1e1520 */
.L_x_603:
[----:B------:R-:W-:Y:S05]  /*16150*/  BSYNC B1 ;  /* 0x0000000000017941 */ /* 0x000fea0003800000 */
.L_x_602:
[----:B-----5:R-:W-:Y:S01]  /*16160*/  HADD2.F32 R3, -RZ, R216.H0_H0 ;  /* 0x200000d8ff037230 */ /* 0x020fe20000004100 */
[----:B------:R-:W-:Y:S04]  /*16170*/  BSSY B1, `(.L_x_604) ;  /* 0x0000009000017945 */ /* 0x000fe80003800000 */
[----:B------:R-:W-:-:S04]  /*16180*/  FMUL R4, R3, R16 ;  /* 0x0000001003047220 */ /* 0x000fc80000400000 */
[----:B------:R-:W-:-:S05]  /*16190*/  FFMA R4, R215, R2, R4 ;  /* 0x00000002d7047223 */ /* 0x000fca0000000004 */
[----:B------:R-:W-:-:S05]  /*161a0*/  F2FP.F16.F32.PACK_AB R4, RZ, R4 ;  /* 0x00000004ff04723e */ /* 0x000fca00000000ff */
[----:B------:R2:W-:Y:S01]  /*161b0*/  @P5 STG.E.U16 desc[UR36][R6.64+0x2f2], R4 ;  /* 0x0002f20406005986 */ /* 0x0005e2000c101524 */
[----:B------:R-:W-:-:S04]  /*161c0*/  LOP3.LUT P5, RZ, R17, 0x1, RZ, 0xc0, !PT ;  /* 0x0000000111ff7812 */ /* 0x000fc800078ac0ff */
[----:B------:R-:W-:-:S13]  /*161d0*/  ISETP.GT.AND P5, PT, R0, 0x80, P5 ;  /* 0x000000800000780c */ /* 0x000fda0002fa4270 */
[----:B--2---:R-:W-:Y:S05]  /*161e0*/  @!P5 BRA `(.L_x_605) ;  /* 0x000000000004d947 */ /* 0x004fea0003800000 */
[----:B------:R2:W5:Y:S02]  /*161f0*/  LDG.E.LTC128B.U16 R216, desc[UR36][R10.64+0x180] ;  /* 0x000180240ad87981 */ /* 0x000564000c1e1520 */
.L_x_605:
[----:B------:R-:W-:Y:S05]  /*16200*/  BSYNC B1 ;  /* 0x0000000000017941 */ /* 0x000fea0003800000 */
.L_x_604:
        /* <DEDUP_REMOVED lines=8> */
[----:B---3--:R-:W-:Y:S05]  /*16290*/  @!P5 BRA `(.L_x_607) ;  /* 0x000000000004d947 */ /* 0x008fea0003800000 */
[----:B------:R3:W5:Y:S02]  /*162a0*/  LDG.E.LTC128B.U16 R216, desc[UR36][R10.64+0x182] ;  /* 0x000182240ad87981 */ /* 0x000764000c1e1520 */
.L_x_607:
[----:B------:R-:W-:Y:S05]  /*162b0*/  BSYNC B1 ;  /* 0x0000000000017941 */ /* 0x000fea0003800000 */
.L_x_606:
        /* <DEDUP_REMOVED lines=8> */
[----:B0-----:R-:W-:Y:S05]  /*16340*/  @!P5 BRA `(.L_x_609) ;  /* 0x000000000004d947 */ /* 0x001fea0003800000 */
[----:B------:R0:W5:Y:S02]  /*16350*/  LDG.E.LTC128B.U16 R216, desc[UR36][R8.64+0x180] ;  /* 0x0001802408d87981 */ /* 0x000164000c1e1520 */
.L_x_609:
[----:B------:R-:W-:Y:S05]  /*16360*/  BSYNC B1 ;  /* 0x0000000000017941 */ /* 0x000fea0003800000 */
.L_x_608:
        /* <DEDUP_REMOVED lines=10> */
.L_x_611:
[----:B------:R-:W-:Y:S05]  /*16410*/  BSYNC B1 ;  /* 0x0000000000017941 */ /* 0x000fea0003800000 */
.L_x_610:
        /* <DEDUP_REMOVED lines=10> */
.L_x_613:
[----:B------:R-:W-:Y:S05]  /*164c0*/  BSYNC B1 ;  /* 0x0000000000017941 */ /* 0x000fea0003800000 */
.L_x_612:
        /* <DEDUP_REMOVED lines=10> */
.L_x_615:
[----:B------:R-:W-:Y:S05]  /*16570*/  BSYNC B1 ;  /* 0x0000000000017941 */ /* 0x000fea0003800000 */
.L_x_614:
        /* <DEDUP_REMOVED lines=10> */
.L_x_617:
[----:B------:R-:W-:Y:S05]  /*16620*/  BSYNC B1 ;  /* 0x0000000000017941 */ /* 0x000fea0003800000 */
.L_x_616:
        /* <DEDUP_REMOVED lines=10> */
.L_x_619:
[----:B------:R-:W-:Y:S05]  /*166d0*/  BSYNC B1 ;  /* 0x0000000000017941 */ /* 0x000fea0003800000 */
.L_x_618:
        /* <DEDUP_REMOVED lines=10> */
.L_x_621:
[----:B------:R-:W-:Y:S05]  /*16780*/  BSYNC B1 ;  /* 0x0000000000017941 */ /* 0x000fea0003800000 */
.L_x_620:
        /* <DEDUP_REMOVED lines=10> */
.L_x_623:
[----:B------:R-:W-:Y:S05]  /*16830*/  BSYNC B1 ;  /* 0x0000000000017941 */ /* 0x000fea0003800000 */
.L_x_622:
        /* <DEDUP_REMOVED lines=10> */
.L_x_625:
[----:B------:R-:W-:Y:S05]  /*168e0*/  BSYNC B1 ;  /* 0x0000000000017941 */ /* 0x000fea0003800000 */
.L_x_624:
        /* <DEDUP_REMOVED lines=10> */
.L_x_627:
[----:B------:R-:W-:Y:S05]  /*16990*/  BSYNC B1 ;  /* 0x0000000000017941 */ /* 0x000fea0003800000 */
.L_x_626:
        /* <DEDUP_REMOVED lines=10> */
.L_x_629:
[----:B------:R-:W-:Y:S05]  /*16a40*/  BSYNC B1 ;  /* 0x0000000000017941 */ /* 0x000fea0003800000 */
.L_x_628:
        /* <DEDUP_REMOVED lines=10> */
.L_x_631:
[----:B------:R-:W-:Y:S05]  /*16af0*/  BSYNC B1 ;  /* 0x0000000000017941 */ /* 0x000fea0003800000 */
.L_x_630:
        /* <DEDUP_REMOVED lines=10> */
.L_x_633:
[----:B------:R-:W-:Y:S05]  /*16ba0*/  BSYNC B1 ;  /* 0x0000000000017941 */ /* 0x000fea0003800000 */
.L_x_632:
        /* <DEDUP_REMOVED lines=10> */
.L_x_635:
[----:B------:R-:W-:Y:S05]  /*16c50*/  BSYNC B1 ;  /* 0x0000000000017941 */ /* 0x000fea0003800000 */
.L_x_634:
        /* <DEDUP_REMOVED lines=10> */
.L_x_637:
[----:B------:R-:W-:Y:S05]  /*16d00*/  BSYNC B1 ;  /* 0x0000000000017941 */ /* 0x000fea0003800000 */
.L_x_636:
        /* <DEDUP_REMOVED lines=10> */
.L_x_639:
[----:B------:R-:W-:Y:S05]  /*16db0*/  BSYNC B1 ;  /* 0x0000000000017941 */ /* 0x000fea0003800000 */
.L_x_638:
        /* <DEDUP_REMOVED lines=10> */
.L_x_641:
[----:B------:R-:W-:Y:S05]  /*16e60*/  BSYNC B1 ;  /* 0x0000000000017941 */ /* 0x000fea0003800000 */
.L_x_640:
        /* <DEDUP_REMOVED lines=10> */
.L_x_643:
[----:B------:R-:W-:Y:S05]  /*16f10*/  BSYNC B1 ;  /* 0x0000000000017941 */ /* 0x000fea0003800000 */
.L_x_642:
        /* <DEDUP_REMOVED lines=10> */
.L_x_645:
[----:B------:R-:W-:Y:S05]  /*16fc0*/  BSYNC B1 ;  /* 0x0000000000017941 */ /* 0x000fea0003800000 */
.L_x_644:
        /* <DEDUP_REMOVED lines=10> */
.L_x_647:
[----:B------:R-:W-:Y:S05]  /*17070*/  BSYNC B1 ;  /* 0x0000000000017941 */ /* 0x000fea0003800000 */
.L_x_646:
        /* <DEDUP_REMOVED lines=10> */
.L_x_649:
[----:B------:R-:W-:Y:S05]  /*17120*/  BSYNC B1 ;  /* 0x0000000000017941 */ /* 0x000fea0003800000 */
.L_x_648:
        /* <DEDUP_REMOVED lines=10> */
.L_x_651:
[----:B------:R-:W-:Y:S05]  /*171d0*/  BSYNC B1 ;  /* 0x0000000000017941 */ /* 0x000fea0003800000 */
.L_x_650:
        /* <DEDUP_REMOVED lines=10> */
.L_x_653:
[----:B------:R-:W-:Y:S05]  /*17280*/  BSYNC B1 ;  /* 0x0000000000017941 */ /* 0x000fea0003800000 */
.L_x_652:
        /* <DEDUP_REMOVED lines=10> */
.L_x_655:
[----:B------:R-:W-:Y:S05]  /*17330*/  BSYNC B1 ;  /* 0x0000000000017941 */ /* 0x000fea0003800000 */
.L_x_654:
        /* <DEDUP_REMOVED lines=10> */
.L_x_657:
[----:B------:R-:W-:Y:S05]  /*173e0*/  BSYNC B1 ;  /* 0x0000000000017941 */ /* 0x000fea0003800000 */
.L_x_656:
        /* <DEDUP_REMOVED lines=10> */
.L_x_659:
[----:B------:R-:W-:Y:S05]  /*17490*/  BSYNC B1 ;  /* 0x0000000000017941 */ /* 0x000fea0003800000 */
.L_x_658:
        /* <DEDUP_REMOVED lines=10> */
.L_x_661:
[----:B------:R-:W-:Y:S05]  /*17540*/  BSYNC B1 ;  /* 0x0000000000017941 */ /* 0x000fea0003800000 */
.L_x_660:
        /* <DEDUP_REMOVED lines=10> */
.L_x_663:
[----:B------:R-:W-:Y:S05]  /*175f0*/  BSYNC B1 ;  /* 0x0000000000017941 */ /* 0x000fea0003800000 */
.L_x_662:
        /* <DEDUP_REMOVED lines=10> */
.L_x_665:
[----:B------:R-:W-:Y:S05]  /*176a0*/  BSYNC B1 ;  /* 0x0000000000017941 */ /* 0x000fea0003800000 */
.L_x_664:
        /* <DEDUP_REMOVED lines=10> */
.L_x_667:
[----:B------:R-:W-:Y:S05]  /*17750*/  BSYNC B1 ;  /* 0x0000000000017941 */ /* 0x000fea0003800000 */
.L_x_666:
        /* <DEDUP_REMOVED lines=10> */
.L_x_669:
[----:B------:R-:W-:Y:S05]  /*17800*/  BSYNC B1 ;  /* 0x0000000000017941 */ /* 0x000fea0003800000 */
.L_x_668:
        /* <DEDUP_REMOVED lines=10> */
.L_x_671:
[----:B------:R-:W-:Y:S05]  /*178b0*/  BSYNC B1 ;  /* 0x0000000000017941 */ /* 0x000fea0003800000 */
.L_x_670:
        /* <DEDUP_REMOVED lines=10> */
.L_x_673:
[----:B------:R-:W-:Y:S05]  /*17960*/  BSYNC B1 ;  /* 0x0000000000017941 */ /* 0x000fea0003800000 */
.L_x_672:
        /* <DEDUP_REMOVED lines=10> */
.L_x_675:
[----:B------:R-:W-:Y:S05]  /*17a10*/  BSYNC B1 ;  /* 0x0000000000017941 */ /* 0x000fea0003800000 */
.L_x_674:
[----:B-----5:R-:W-:Y:S01]  /*17a20*/  HADD2.F32 R3, -RZ, R216.H0_H0 ;  /* 0x200000d8ff037230 */ /* 0x020fe20000004100 */
[----:B------:R-:W-:Y:S04]  /*17a30*/  BSSY B1, `(.L_x_676) ;  /* 0x0000009000017945 */ /* 0x000fe80003800000 */
[----:B------:R-:W-:-:S04]  /*17a40*/  FMUL R4, R3, R16 ;  /* 0x0000001003047220 */ /* 0x000fc80000400000 */
[----:B------:R-:W-:-:S05]  /*17a50*/  FFMA R4, R59, R2, R4 ;  /* 0x000000023b047223 */ /* 0x000fca0000000004 */
[----:B------:R-:W-:-:S05]  /*17a60*/  F2FP.F16.F32.PACK_AB R4, RZ, R4 ;  /* 0x00000004ff04723e */ /* 0x000fca00000000ff */
[----:B------:R0:W-:Y:S01]  /*17a70*/  @P5 STG.E.U16 desc[UR36][R20.64+0x202], R4 ;  /* 0x0002020414005986 */ /* 0x0001e2000c101524 */
[----:B------:R-:W-:-:S04]  /*17a80*/  ISETP.NE.AND P5, PT, R120, RZ, PT ;  /* 0x000000ff7800720c */ /* 0x000fc80003fa5270 */
[----:B------:R-:W-:-:S13]  /*17a90*/  ISETP.GT.AND P5, PT, R0, 0x80, P5 ;  /* 0x000000800000780c */ /* 0x000fda0002fa4270 */
[----:B0-----:R-:W-:Y:S05]  /*17aa0*/  @!P5 BRA `(.L_x_677) ;  /* 0x000000000004d947 */ /* 0x001fea0003800000 */
[----:B------:R0:W5:Y:S02]  /*17ab0*/  LDG.E.LTC128B.U16 R216, desc[UR36][R10.64+0x210] ;  /* 0x000210240ad87981 */ /* 0x000164000c1e1520 */
.L_x_677:
[----:B------:R-:W-:Y:S05]  /*17ac0*/  BSYNC B1 ;  /* 0x0000000000017941 */ /* 0x000fea0003800000 */
.L_x_676:
        /* <DEDUP_REMOVED lines=10> */
.L_x_679:
[----:B------:R-:W-:Y:S05]  /*17b70*/  BSYNC B1 ;  /* 0x0000000000017941 */ /* 0x000fea0003800000 */
.L_x_678:
        /* <DEDUP_REMOVED lines=10> */
.L_x_681:
[----:B------:R-:W-:Y:S05]  /*17c20*/  BSYNC B1 ;  /* 0x0000000000017941 */ /* 0x000fea0003800000 */
.L_x_680:
        /* <DEDUP_REMOVED lines=10> */
.L_x_683:
[----:B------:R-:W-:Y:S05]  /*17cd0*/  BSYNC B1 ;  /* 0x0000000000017941 */ /* 0x000fea0003800000 */
.L_x_682:
        /* <DEDUP_REMOVED lines=10> */
.L_x_685:
[----:B------:R-:W-:Y:S05]  /*17d80*/  BSYNC B1 ;  /* 0x0000000000017941 */ /* 0x000fea0003800000 */
.L_x_684:
        /* <DEDUP_REMOVED lines=10> */
.L_x_687:
[----:B------:R-:W-:Y:S05]  /*17e30*/  BSYNC B1 ;  /* 0x0000000000017941 */ /* 0x000fea0003800000 */
.L_x_686:
        /* <DEDUP_REMOVED lines=10> */
.L_x_689:
[----:B------:R-:W-:Y:S05]  /*17ee0*/  BSYNC B1 ;  /* 0x0000000000017941 */ /* 0x000fea0003800000 */
.L_x_688:
        /* <DEDUP_REMOVED lines=10> */
.L_x_691:
[----:B------:R-:W-:Y:S05]  /*17f90*/  BSYNC B1 ;  /* 0x0000000000017941 */ /* 0x000fea0003800000 */
.L_x_690:
        /* <DEDUP_REMOVED lines=10> */
.L_x_693:
[----:B------:R-:W-:Y:S05]  /*18040*/  BSYNC B1 ;  /* 0x0000000000017941 */ /* 0x000fea0003800000 */
.L_x_692:
        /* <DEDUP_REMOVED lines=10> */
.L_x_695:
[----:B------:R-:W-:Y:S05]  /*180f0*/  BSYNC B1 ;  /* 0x0000000000017941 */ /* 0x000fea0003800000 */
.L_x_694:
        /* <DEDUP_REMOVED lines=10> */
.L_x_697:
[----:B------:R-:W-:Y:S05]  /*181a0*/  BSYNC B1 ;  /* 0x0000000000017941 */ /* 0x000fea0003800000 */
.L_x_696:
        /* <DEDUP_REMOVED lines=10> */
.L_x_699:
[----:B------:R-:W-:Y:S05]  /*18250*/  BSYNC B1 ;  /* 0x0000000000017941 */ /* 0x000fea0003800000 */
.L_x_698:
        /* <DEDUP_REMOVED lines=10> */
.L_x_701:
[----:B------:R-:W-:Y:S05]  /*18300*/  BSYNC B1 ;  /* 0x0000000000017941 */ /* 0x000fea0003800000 */
.L_x_700:
        /* <DEDUP_REMOVED lines=10> */
.L_x_703:
[----:B------:R-:W-:Y:S05]  /*183b0*/  BSYNC B1 ;  /* 0x0000000000017941 */ /* 0x000fea0003800000 */
.L_x_702:
        /* <DEDUP_REMOVED lines=10> */
.L_x_705:
[----:B------:R-:W-:Y:S05]  /*18460*/  BSYNC B1 ;  /* 0x0000000000017941 */ /* 0x000fea0003800000 */
.L_x_704:
        /* <DEDUP_REMOVED lines=10> */
.L_x_707:
[----:B------:R-:W-:Y:S05]  /*18510*/  BSYNC B1 ;  /* 0x0000000000017941 */ /* 0x000fea0003800000 */
.L_x_706:
        /* <DEDUP_REMOVED lines=10> */
.L_x_709:
[----:B------:R-:W-:Y:S05]  /*185c0*/  BSYNC B1 ;  /* 0x0000000000017941 */ /* 0x000fea0003800000 */
.L_x_708:
        /* <DEDUP_REMOVED lines=10> */
.L_x_711:
[----:B------:R-:W-:Y:S05]  /*18670*/  BSYNC B1 ;  /* 0x0000000000017941 */ /* 0x000fea0003800000 */
.L_x_710:
        /* <DEDUP_REMOVED lines=10> */
.L_x_713:
[----:B------:R-:W-:Y:S05]  /*18720*/  BSYNC B1 ;  /* 0x0000000000017941 */ /* 0x000fea0003800000 */
.L_x_712:
        /* <DEDUP_REMOVED lines=10> */
.L_x_715:
[----:B------:R-:W-:Y:S05]  /*187d0*/  BSYNC B1 ;  /* 0x0000000000017941 */ /* 0x000fea0003800000 */
.L_x_714:
        /* <DEDUP_REMOVED lines=10> */
.L_x_717:
[----:B------:R-:W-:Y:S05]  /*18880*/  BSYNC B1 ;  /* 0x0000000000017941 */ /* 0x000fea0003800000 */
.L_x_716:
        /* <DEDUP_REMOVED lines=10> */
.L_x_719:
[----:B------:R-:W-:Y:S05]  /*18930*/  BSYNC B1 ;  /* 0x0000000000017941 */ /* 0x000fea0003800000 */
.L_x_718:
        /* <DEDUP_REMOVED lines=10> */
.L_x_721:
[----:B------:R-:W-:Y:S05]  /*189e0*/  BSYNC B1 ;  /* 0x0000000000017941 */ /* 0x000fea0003800000 */
.L_x_720:
        /* <DEDUP_REMOVED lines=10> */
.L_x_723:
[----:B------:R-:W-:Y:S05]  /*18a90*/  BSYNC B1 ;  /* 0x0000000000017941 */ /* 0x000fea0003800000 */
.L_x_722:
        /* <DEDUP_REMOVED lines=10> */
.L_x_725:
[----:B------:R-:W-:Y:S05]  /*18b40*/  BSYNC B1 ;  /* 0x0000000000017941 */ /* 0x000fea0003800000 */
.L_x_724:
        /* <DEDUP_REMOVED lines=10> */
.L_x_727:
[----:B------:R-:W-:Y:S05]  /*18bf0*/  BSYNC B1 ;  /* 0x0000000000017941 */ /* 0x000fea0003800000 */
.L_x_726:
        /* <DEDUP_REMOVED lines=10> */
.L_x_729:
[----:B------:R-:W-:Y:S05]  /*18ca0*/  BSYNC B1 ;  /* 0x0000000000017941 */ /* 0x000fea0003800000 */
.L_x_728:
        /* <DEDUP_REMOVED lines=10> */
.L_x_731:
[----:B------:R-:W-:Y:S05]  /*18d50*/  BSYNC B1 ;  /* 0x0000000000017941 */ /* 0x000fea0003800000 */
.L_x_730:
        /* <DEDUP_REMOVED lines=10> */
.L_x_733:
[----:B------:R-:W-:Y:S05]  /*18e00*/  BSYNC B1 ;  /* 0x0000000000017941 */ /* 0x000fea0003800000 */
.L_x_732:
        /* <DEDUP_REMOVED lines=10> */
.L_x_735:
[----:B------:R-:W-:Y:S05]  /*18eb0*/  BSYNC B1 ;  /* 0x0000000000017941 */ /* 0x000fea0003800000 */
.L_x_734:
        /* <DEDUP_REMOVED lines=10> */
.L_x_737:
[----:B------:R-:W-:Y:S05]  /*18f60*/  BSYNC B1 ;  /* 0x0000000000017941 */ /* 0x000fea0003800000 */
.L_x_736:
        /* <DEDUP_REMOVED lines=10> */
.L_x_739:
[----:B------:R-:W-:Y:S05]  /*19010*/  BSYNC B1 ;  /* 0x0000000000017941 */ /* 0x000fea0003800000 */
.L_x_738:
        /* <DEDUP_REMOVED lines=10> */
.L_x_741:
[----:B------:R-:W-:Y:S05]  /*190c0*/  BSYNC B1 ;  /* 0x0000000000017941 */ /* 0x000fea0003800000 */
.L_x_740:
        /* <DEDUP_REMOVED lines=10> */
.L_x_743:
[----:B------:R-:W-:Y:S05]  /*19170*/  BSYNC B1 ;  /* 0x0000000000017941 */ /* 0x000fea0003800000 */
.L_x_742:
        /* <DEDUP_REMOVED lines=10> */
.L_x_745:
[----:B------:R-:W-:Y:S05]  /*19220*/  BSYNC B1 ;  /* 0x0000000000017941 */ /* 0x000fea0003800000 */
.L_x_744:
        /* <DEDUP_REMOVED lines=10> */
.L_x_747:
[----:B------:R-:W-:Y:S05]  /*192d0*/  BSYNC B1 ;  /* 0x0000000000017941 */ /* 0x000fea0003800000 */
.L_x_746:
        /* <DEDUP_REMOVED lines=10> */
.L_x_749:
[----:B------:R-:W-:Y:S05]  /*19380*/  BSYNC B1 ;  /* 0x0000000000017941 */ /* 0x000fea0003800000 */
.L_x_748:
        /* <DEDUP_REMOVED lines=10> */
.L_x_751:
[----:B------:R-:W-:Y:S05]  /*19430*/  BSYNC B1 ;  /* 0x0000000000017941 */ /* 0x000fea0003800000 */
.L_x_750:
        /* <DEDUP_REMOVED lines=10> */
.L_x_753:
[----:B------:R-:W-:Y:S05]  /*194e0*/  BSYNC B1 ;  /* 0x0000000000017941 */ /* 0x000fea0003800000 */
.L_x_752:
        /* <DEDUP_REMOVED lines=10> */
.L_x_755:
[----:B------:R-:W-:Y:S05]  /*19590*/  BSYNC B1 ;  /* 0x0000000000017941 */ /* 0x000fea0003800000 */
.L_x_754:
        /* <DEDUP_REMOVED lines=10> */
.L_x_757:
[----:B------:R-:W-:Y:S05]  /*19640*/  BSYNC B1 ;  /* 0x0000000000017941 */ /* 0x000fea0003800000 */
.L_x_756:
        /* <DEDUP_REMOVED lines=10> */
.L_x_759:
[----:B------:R-:W-:Y:S05]  /*196f0*/  BSYNC B1 ;  /* 0x0000000000017941 */ /* 0x000fea0003800000 */
.L_x_758:
        /* <DEDUP_REMOVED lines=10> */
.L_x_761:
[----:B------:R-:W-:Y:S05]  /*197a0*/  BSYNC B1 ;  /* 0x0000000000017941 */ /* 0x000fea0003800000 */
.L_x_760:
        /* <DEDUP_REMOVED lines=10> */
.L_x_763:
[----:B------:R-:W-:Y:S05]  /*19850*/  BSYNC B1 ;  /* 0x0000000000017941 */ /* 0x000fea0003800000 */
.L_x_762:
        /* <DEDUP_REMOVED lines=10> */
.L_x_765:
[----:B------:R-:W-:Y:S05]  /*19900*/  BSYNC B1 ;  /* 0x0000000000017941 */ /* 0x000fea0003800000 */
.L_x_764:
        /* <DEDUP_REMOVED lines=10> */
.L_x_767:
[----:B------:R-:W-:Y:S05]  /*199b0*/  BSYNC B1 ;  /* 0x0000000000017941 */ /* 0x000fea0003800000 */
.L_x_766:
        /* <DEDUP_REMOVED lines=10> */
.L_x_769:
[----:B------:R-:W-:Y:S05]  /*19a60*/  BSYNC B1 ;  /* 0x0000000000017941 */ /* 0x000fea0003800000 */
.L_x_768:
        /* <DEDUP_REMOVED lines=10> */
.L_x_771:
[----:B------:R-:W-:Y:S05]  /*19b10*/  BSYNC B1 ;  /* 0x0000000000017941 */ /* 0x000fea0003800000 */
.L_x_770:
        /* <DEDUP_REMOVED lines=9> */
.L_x_773:
[----:B------:R-:W-:Y:S05]  /*19bb0*/  BSYNC B1 ;  /* 0x0000000000017941 */ /* 0x000fea0003800000 */
.L_x_772:
        /* <DEDUP_REMOVED lines=9> */
.L_x_775:
[----:B------:R-:W-:Y:S05]  /*19c50*/  BSYNC B1 ;  /* 0x0000000000017941 */ /* 0x000fea0003800000 */
.L_x_774:
        /* <DEDUP_REMOVED lines=9> */
.L_x_777:
[----:B------:R-:W-:Y:S05]  /*19cf0*/  BSYNC B1 ;  /* 0x0000000000017941 */ /* 0x000fea0003800000 */
.L_x_776:
        /* <DEDUP_REMOVED lines=9> */
.L_x_779:
[----:B------:R-:W-:Y:S05]  /*19d90*/  BSYNC B1 ;  /* 0x0000000000017941 */ /* 0x000fea0003800000 */
.L_x_778:
        /* <DEDUP_REMOVED lines=9> */
.L_x_781:
[----:B------:R-:W-:Y:S05]  /*19e30*/  BSYNC B1 ;  /* 0x0000000000017941 */ /* 0x000fea0003800000 */
.L_x_780:
        /* <DEDUP_REMOVED lines=9> */
.L_x_783:
[----:B------:R-:W-:Y:S05]  /*19ed0*/  BSYNC B1 ;  /* 0x0000000000017941 */ /* 0x000fea0003800000 */
.L_x_782:
        /* <DEDUP_REMOVED lines=9> */
.L_x_785:
[----:B------:R-:W-:Y:S05]  /*19f70*/  BSYNC B1 ;  /* 0x0000000000017941 */ /* 0x000fea0003800000 */
.L_x_784:
        /* <DEDUP_REMOVED lines=9> */
.L_x_787:
[----:B------:R-:W-:Y:S05]  /*1a010*/  BSYNC B1 ;  /* 0x0000000000017941 */ /* 0x000fea0003800000 */
.L_x_786:
        /* <DEDUP_REMOVED lines=9> */
.L_x_789:
[----:B------:R-:W-:Y:S05]  /*1a0b0*/  BSYNC B1 ;  /* 0x0000000000017941 */ /* 0x000fea0003800000 */
.L_x_788:
        /* <DEDUP_REMOVED lines=9> */
.L_x_791:
[----:B------:R-:W-:Y:S05]  /*1a150*/  BSYNC B1 ;  /* 0x0000000000017941 */ /* 0x000fea0003800000 */
.L_x_790:
        /* <DEDUP_REMOVED lines=9> */
.L_x_793:
[----:B------:R-:W-:Y:S05]  /*1a1f0*/  BSYNC B1 ;  /* 0x0000000000017941 */ /* 0x000fea0003800000 */
.L_x_792:
        /* <DEDUP_REMOVED lines=9> */
.L_x_795:
[----:B------:R-:W-:Y:S05]  /*1a290*/  BSYNC B1 ;  /* 0x0000000000017941 */ /* 0x000fea0003800000 */
.L_x_794:
[----:B------:R-:W-:Y:S05]  /*1a2a0*/  @!P0 BRA `(.L_x_796) ;  /* 0x0000007c00588947 */ /* 0x000fea0003800000 */
[----:B0----5:R-:W-:-:S05]  /*1a2b0*/  HADD2.F32 R3, -RZ, R216.H0_H0 ;  /* 0x200000d8ff037230 */ /* 0x021fca0000004100 */
[----:B------:R-:W-:-:S04]  /*1a2c0*/  FMUL R0, R3, R16 ;  /* 0x0000001003007220 */ /* 0x000fc80000400000 */
[----:B------:R-:W-:-:S05]  /*1a2d0*/  FFMA R0, R119, R2, R0 ;  /* 0x0000000277007223 */ /* 0x000fca0000000000 */
[----:B------:R-:W-:-:S05]  /*1a2e0*/  F2FP.F16.F32.PACK_AB R0, RZ, R0 ;  /* 0x00000000ff00723e */ /* 0x000fca00000000ff */
[----:B------:R0:W-:Y:S01]  /*1a2f0*/  STG.E.U16 desc[UR36][R20.64+0x2f2], R0 ;  /* 0x0002f20014007986 */ /* 0x0001e2000c101524 */
[----:B------:R-:W-:Y:S05]  /*1a300*/  BRA `(.L_x_796) ;  /* 0x0000007c00407947 */ /* 0x000fea0003800000 */
.L_x_33:
[----:B------:R-:W2:Y:S01]  /*1a310*/  LDL.LU R13, [R1+0x188] ;  /* 0x00018800010d7983 */ /* 0x000ea20000300800 */
[----:B------:R-:W-:-:S03]  /*1a320*/  ULDC.64 UR4, c[0x0][0x5c0] ;  /* 0x0001700000047ab9 */ /* 0x000fc60000000a00 */
[----:B------:R-:W3:Y:S04]  /*1a330*/  LDL.LU R8, [R1+0x18c] ;  /* 0x00018c0001087983 */ /* 0x000ee80000300800 */
[----:B------:R-:W4:Y:S04]  /*1a340*/  LDL.LU R10, [R1+0x1f8] ;  /* 0x0001f800010a7983 */ /* 0x000f280000300800 */
[----:B------:R-:W5:Y:S04]  /*1a350*/  LDL.LU R11, [R1+0x1fc] ;  /* 0x0001fc00010b7983 */ /* 0x000f680000300800 */
        /* <DEDUP_REMOVED lines=18> */
[----:B------:R-:W5:Y:S01]  /*1a480*/  LDL.LU R15, [R1+0x2fc] ;  /* 0x0002fc00010f7983 */ /* 0x000f620000300800 */
[----:B------:R-:W-:-:S03]  /*1a490*/  LEA R4, P0, R6, UR4, 0x1 ;  /* 0x0000000406047c11 */ /* 0x000fc6000f8008ff */
[----:B------:R-:W2:Y:S01]  /*1a4a0*/  LDL.LU R7, [R1+0x180] ;  /* 0x0001800001077983 */ /* 0x000ea20000300800 */
[----:B------:R-:W-:-:S03]  /*1a4b0*/  LEA.HI.X R5, R6, UR5, R14, 0x1, P0 ;  /* 0x0000000506057c11 */ /* 0x000fc600080f0c0e */
[----:B------:R-:W4:Y:S01]  /*1a4c0*/  LDL.LU R14, [R1+0x184] ;  /* 0x00018400010e7983 */ /* 0x000f220000300800 */
[----:B------:R-:W-:-:S04]  /*1a4d0*/  ISETP.GT.AND P2, PT, R3, 0x1, PT ;  /* 0x000000010300780c */ /* 0x000fc80003f44270 */
[----:B------:R-:W-:Y:S01]  /*1a4e0*/  ISETP.GT.AND P0, PT, R0, RZ, P2 ;  /* 0x000000ff0000720c */ /* 0x000fe20001704270 */
[----:B---3--:R-:W-:-:S05]  /*1a4f0*/  FMUL R8, R8, R2 ;  /* 0x0000000208087220 */ /* 0x008fca0000400000 */
[----:B------:R-:W-:Y:S01]  /*1a500*/  F2FP.F16.F32.PACK_AB R8, RZ, R8 ;  /* 0x00000008ff08723e */ /* 0x000fe200000000ff */
[----:B--2---:R-:W-:-:S05]  /*1a510*/  FMUL R6, R7, R2 ;  /* 0x0000000207067220 */ /* 0x004fca0000400000 */
[----:B------:R-:W-:-:S05]  /*1a520*/  F2FP.F16.F32.PACK_AB R6, RZ, R6 ;  /* 0x00000006ff06723e */ /* 0x000fca00000000ff */
[----:B------:R4:W-:Y:S01]  /*1a530*/  @P1 STG.E.U16 desc[UR36][R4.64], R6 ;  /* 0x0000000604001986 */ /* 0x0009e2000c101524 */
[-C--:B------:R-:W-:Y:S01]  /*1a540*/  FMUL R7, R13, R2.reuse ;  /* 0x000000020d077220 */ /* 0x080fe20000400000 */
[----:B------:R-:W-:Y:S02]  /*1a550*/  IMAD.SHL.U32 R13, R18, 0x10, RZ ;  /* 0x00000010120d7824 */ /* 0x000fe400078e00ff */
[----:B----4-:R-:W-:-:S05]  /*1a560*/  FMUL R6, R14, R2 ;  /* 0x000000020e067220 */ /* 0x010fca0000400000 */
[----:B------:R-:W-:Y:S02]  /*1a570*/  F2FP.F16.F32.PACK_AB R6, RZ, R6 ;  /* 0x00000006ff06723e */ /* 0x000fe400000000ff */
[----:B------:R-:W-:Y:S02]  /*1a580*/  F2FP.F16.F32.PACK_AB R7, RZ, R7 ;  /* 0x00000007ff07723e */ /* 0x000fe400000000ff */
[----:B------:R-:W-:Y:S01]  /*1a590*/  SHF.L.U64.HI R14, R18, 0x4, R19 ;  /* 0x00000004120e7819 */ /* 0x000fe20000010213 */
[----:B------:R0:W-:Y:S01]  /*1a5a0*/  @P0 STG.E.U16 desc[UR36][R4.64+0x2], R6 ;  /* 0x0000020604000986 */ /* 0x0001e2000c101524 */
[----:B------:R-:W-:Y:S02]  /*1a5b0*/  PRMT R9, R7, 0x7610, R9 ;  /* 0x0000761007097816 */ /* 0x000fe40000000009 */
[----:B------:R-:W-:Y:S02]  /*1a5c0*/  ISETP.GT.AND P1, PT, R0, 0x8, P5 ;  /* 0x000000080000780c */ /* 0x000fe40002f24270 */
[----:B0-----:R-:W-:-:S05]  /*1a5d0*/  IADD3 R6, P0, R13, R4, RZ ;  /* 0x000000040d067210 */ /* 0x001fca0007f1e0ff */
[----:B------:R-:W-:Y:S01]  /*1a5e0*/  IMAD.X R7, R14, 0x1, R5, P0 ;  /* 0x000000010e077824 */ /* 0x000fe200000e0605 */
[----:B------:R-:W-:-:S05]  /*1a5f0*/  ISETP.GT.AND P0, PT, R0, 0x8, P2 ;  /* 0x000000080000780c */ /* 0x000fca0001704270 */
[----:B------:R0:W-:Y:S08]  /*1a600*/  @P1 STG.E.U16 desc[UR36][R6.64], R9 ;  /* 0x0000000906001986 */ /* 0x0001f0000c101524 */
[----:B------:R1:W-:Y:S04]  /*1a610*/  @P0 STG.E.U16 desc[UR36][R6.64+0x2], R8 ;  /* 0x0000020806000986 */ /* 0x0003e8000c101524 */
[----:B0-----:R-:W2:Y:S04]  /*1a620*/  LDL.LU R9, [R1+0x1f4] ;  /* 0x0001f40001097983 */ /* 0x001ea80000300800 */
[----:B-1----:R-:W3:Y:S01]  /*1a630*/  LDL.LU R8, [R1+0x190] ;  /* 0x0001900001087983 */ /* 0x002ee20000300800 */
[----:B------:R-:W-:-:S04]  /*1a640*/  ISETP.GT.AND P2, PT, R3, 0x8, PT ;  /* 0x000000080300780c */ /* 0x000fc80003f44270 */
[----:B------:R-:W-:Y:S01]  /*1a650*/  ISETP.GT.AND P0, PT, R0, RZ, P2 ;  /* 0x000000ff0000720c */ /* 0x000fe20001704270 */
[----:B---3--:R-:W-:-:S05]  /*1a660*/  FMUL R8, R8, R2 ;  /* 0x0000000208087220 */ /* 0x008fca0000400000 */
[----:B------:R-:W-:-:S07]  /*1a670*/  F2FP.F16.F32.PACK_AB R8, RZ, R8 ;  /* 0x00000008ff08723e */ /* 0x000fce00000000ff */
[----:B------:R0:W-:Y:S04]  /*1a680*/  @P0 STG.E.U16 desc[UR36][R4.64+0x10], R8 ;  /* 0x0000100804000986 */ /* 0x0001e8000c101524 */
[----:B0-----:R-:W3:Y:S01]  /*1a690*/  LDL.LU R8, [R1+0x194] ;  /* 0x0001940001087983 */ /* 0x001ee20000300800 */
[----:B------:R-:W-:-:S04]  /*1a6a0*/  ISETP.GT.AND P1, PT, R3, 0x9, PT ;  /* 0x000000090300780c */ /* 0x000fc80003f24270 */
[----:B------:R-:W-:Y:S01]  /*1a6b0*/  ISETP.GT.AND P0, PT, R0, RZ, P1 ;  /* 0x000000ff0000720c */ /* 0x000fe20000f04270 */
[----:B---3--:R-:W-:-:S05]  /*1a6c0*/  FMUL R8, R8, R2 ;  /* 0x0000000208087220 */ /* 0x008fca0000400000 */
[----:B------:R-:W-:-:S07]  /*1a6d0*/  F2FP.F16.F32.PACK_AB R8, RZ, R8 ;  /* 0x00000008ff08723e */ /* 0x000fce00000000ff */
[----:B------:R0:W-:Y:S04]  /*1a6e0*/  @P0 STG.E.U16 desc[UR36][R4.64+0x12], R8 ;  /* 0x0000120804000986 */ /* 0x0001e8000c101524 */
[----:B0-----:R-:W3:Y:S01]  /*1a6f0*/  LDL.LU R8, [R1+0x198] ;  /* 0x0001980001087983 */ /* 0x001ee20000300800 */
[----:B------:R-:W-:Y:S01]  /*1a700*/  ISETP.GT.AND P0, PT, R0, 0x8, P2 ;  /* 0x000000080000780c */ /* 0x000fe20001704270 */
        /* <DEDUP_REMOVED lines=120> */
[----:B------:R-:W-:Y:S02]  /*1ae90*/  ISETP.GT.AND P0, PT, R0, RZ, P2 ;  /* 0x000000ff0000720c */ /* 0x000fe40001704270 */
[----:B------:R-:W-:Y:S02]  /*1aea0*/  ISETP.GT.AND P1, PT, R3, 0x39, PT ;  /* 0x000000390300780c */ /* 0x000fe40003f24270 */
[----:B------:R-:W-:Y:S01]  /*1aeb0*/  SHF.L.U64.HI R19, R18, 0x8, R19 ;  /* 0x0000000812137819 */ /* 0x000fe20000010213 */
[----:B------:R-:W-:-:S05]  /*1aec0*/  FMUL R10, R10, R2 ;  /* 0x000000020a0a7220 */ /* 0x000fca0000400000 */
[----:B------:R-:W-:Y:S01]  /*1aed0*/  F2FP.F16.F32.PACK_AB R10, RZ, R10 ;  /* 0x0000000aff0a723e */ /* 0x000fe200000000ff */
[----:B-----5:R-:W-:-:S05]  /*1aee0*/  FMUL R12, R12, R2 ;  /* 0x000000020c0c7220 */ /* 0x020fca0000400000 */
[----:B------:R-:W-:Y:S01]  /*1aef0*/  F2FP.F16.F32.PACK_AB R12, RZ, R12 ;  /* 0x0000000cff0c723e */ /* 0x000fe200000000ff */
[----:B---3--:R-:W-:-:S05]  /*1af00*/  FMUL R8, R8, R2 ;  /* 0x0000000208087220 */ /* 0x008fca0000400000 */
[----:B------:R-:W-:-:S05]  /*1af10*/  F2FP.F16.F32.PACK_AB R8, RZ, R8 ;  /* 0x00000008ff08723e */ /* 0x000fca00000000ff */
[----:B------:R2:W-:Y:S01]  /*1af20*/  @P0 STG.E.U16 desc[UR36][R4.64+0x70], R8 ;  /* 0x0000700804000986 */ /* 0x0005e2000c101524 */
[----:B------:R-:W-:Y:S01]  /*1af30*/  ISETP.GT.AND P0, PT, R0, RZ, P1 ;  /* 0x000000ff0000720c */ /* 0x000fe20000f04270 */
[----:B--2---:R-:W-:-:S05]  /*1af40*/  FMUL R8, R9, R2 ;  /* 0x0000000209087220 */ /* 0x004fca0000400000 */
[----:B------:R-:W-:-:S07]  /*1af50*/  F2FP.F16.F32.PACK_AB R8, RZ, R8 ;  /* 0x00000008ff08723e */ /* 0x000fce00000000ff */
[----:B------:R0:W-:Y:S02]  /*1af60*/  @P0 STG.E.U16 desc[UR36][R4.64+0x72], R8 ;  /* 0x0000720804000986 */ /* 0x0001e4000c101524 */
[----:B0-----:R-:W-:-:S05]  /*1af70*/  LEA R8, P0, R18, R4, 0x8 ;  /* 0x0000000412087211 */ /* 0x001fca00078040ff */
[----:B------:R-:W-:Y:S01]  /*1af80*/  IMAD.X R9, R19, 0x1, R5, P0 ;  /* 0x0000000113097824 */ /* 0x000fe200000e0605 */
[----:B------:R-:W-:-:S13]  /*1af90*/  ISETP.GT.AND P0, PT, R0, 0x8, P2 ;  /* 0x000000080000780c */ /* 0x000fda0001704270 */
[----:B------:R0:W-:Y:S01]  /*1afa0*/  @P0 STG.E.U16 desc[UR36][R6.64+0x70], R10 ;  /* 0x0000700a06000986 */ /* 0x0001e2000c101524 */
[----:B------:R-:W-:Y:S01]  /*1afb0*/  ISETP.GT.AND P0, PT, R0, 0x8, P1 ;  /* 0x000000080000780c */ /* 0x000fe20000f04270 */
[----:B0-----:R-:W-:-:S05]  /*1afc0*/  FMUL R10, R11, R2 ;  /* 0x000000020b0a7220 */ /* 0x001fca0000400000 */
[----:B------:R-:W-:Y:S02]  /*1afd0*/  F2FP.F16.F32.PACK_AB R10, RZ, R10 ;  /* 0x0000000aff0a723e */ /* 0x000fe400000000ff */
[----:B------:R-:W-:-:S05]  /*1afe0*/  ISETP.GT.AND P2, PT, R3, 0x40, PT ;  /* 0x000000400300780c */ /* 0x000fca0003f44270 */
[----:B------:R0:W-:Y:S02]  /*1aff0*/  @P0 STG.E.U16 desc[UR36][R6.64+0x72], R10 ;  /* 0x0000720a06000986 */ /* 0x0001e4000c101524 */
[----:B0-----:R-:W-:-:S05]  /*1b000*/  IADD3 R10, P0, R13, R8, RZ ;  /* 0x000000080d0a7210 */ /* 0x001fca0007f1e0ff */
[----:B------:R-:W-:Y:S01]  /*1b010*/  IMAD.X R11, R14, 0x1, R9, P0 ;  /* 0x000000010e0b7824 */ /* 0x000fe200000e0609 */
[----:B------:R-:W-:-:S13]  /*1b020*/  ISETP.GT.AND P0, PT, R0, RZ, P2 ;  /* 0x000000ff0000720c */ /* 0x000fda0001704270 */
[----:B------:R0:W-:Y:S04]  /*1b030*/  @P0 STG.E.U16 desc[UR36][R4.64+0x80], R12 ;  /* 0x0000800c04000986 */ /* 0x0001e8000c101524 */
[----:B0-----:R-:W2:Y:S01]  /*1b040*/  LDL.LU R12, [R1+0x204] ;  /* 0x00020400010c7983 */ /* 0x001ea20000300800 */
[----:B------:R-:W-:-:S04]  /*1b050*/  ISETP.GT.AND P1, PT, R3, 0x41, PT ;  /* 0x000000410300780c */ /* 0x000fc80003f24270 */
[----:B------:R-:W-:Y:S01]  /*1b060*/  ISETP.GT.AND P0, PT, R0, RZ, P1 ;  /* 0x000000ff0000720c */ /* 0x000fe20000f04270 */
[----:B--2---:R-:W-:-:S05]  /*1b070*/  FMUL R12, R12, R2 ;  /* 0x000000020c0c7220 */ /* 0x004fca0000400000 */
[----:B------:R-:W-:-:S07]  /*1b080*/  F2FP.F16.F32.PACK_AB R12, RZ, R12 ;  /* 0x0000000cff0c723e */ /* 0x000fce00000000ff */
[----:B------:R0:W-:Y:S04]  /*1b090*/  @P0 STG.E.U16 desc[UR36][R4.64+0x82], R12 ;  /* 0x0000820c04000986 */ /* 0x0001e8000c101524 */
[----:B0-----:R-:W2:Y:S01]  /*1b0a0*/  LDL.LU R12, [R1+0x208] ;  /* 0x00020800010c7983 */ /* 0x001ea20000300800 */
[----:B------:R-:W-:Y:S01]  /*1b0b0*/  ISETP.GT.AND P0, PT, R0, 0x8, P2 ;  /* 0x000000080000780c */ /* 0x000fe20001704270 */
        /* <DEDUP_REMOVED lines=236> */
[----:B------:R-:W-:Y:S02]  /*1bf80*/  ISETP.GT.AND P0, PT, R0, RZ, P1 ;  /* 0x000000ff0000720c */ /* 0x000fe40000f04270 */
[C---:B------:R-:W-:Y:S02]  /*1bf90*/  ISETP.GT.AND P4, PT, R3.reuse, 0xa9, PT ;  /* 0x000000a90300780c */ /* 0x040fe40003f84270 */
[----:B------:R-:W-:Y:S01]  /*1bfa0*/  ISETP.GT.AND P3, PT, R3, 0xb1, PT ;  /* 0x000000b10300780c */ /* 0x000fe20003f64270 */
[----:B--2---:R-:W-:-:S05]  /*1bfb0*/  FMUL R12, R12, R2 ;  /* 0x000000020c0c7220 */ /* 0x004fca0000400000 */
[----:B------:R-:W-:-:S05]  /*1bfc0*/  F2FP.F16.F32.PACK_AB R12, RZ, R12 ;  /* 0x0000000cff0c723e */ /* 0x000fca00000000ff */
[----:B------:R0:W-:Y:S01]  /*1bfd0*/  @P0 STG.E.U16 desc[UR36][R4.64+0x132], R12 ;  /* 0x0001320c04000986 */ /* 0x0001e2000c101524 */
[----:B------:R-:W-:Y:S01]  /*1bfe0*/  ISETP.GT.AND P0, PT, R0, 0x8, P2 ;  /* 0x000000080000780c */ /* 0x000fe20001704270 */
[----:B0-----:R-:W-:-:S05]  /*1bff0*/  FMUL R12, R235, R2 ;  /* 0x00000002eb0c7220 */ /* 0x001fca0000400000 */
[----:B------:R-:W-:-:S07]  /*1c000*/  F2FP.F16.F32.PACK_AB R12, RZ, R12 ;  /* 0x0000000cff0c723e */ /* 0x000fce00000000ff */
[----:B------:R0:W-:Y:S01]  /*1c010*/  @P0 STG.E.U16 desc[UR36][R6.64+0x130], R12 ;  /* 0x0001300c06000986 */ /* 0x0001e2000c101524 */
[----:B------:R-:W-:Y:S02]  /*1c020*/  ISETP.GT.AND P0, PT, R0, 0x8, P1 ;  /* 0x000000080000780c */ /* 0x000fe40000f04270 */
[----:B------:R-:W-:Y:S01]  /*1c030*/  ISETP.GT.AND P2, PT, R3, 0xa0, PT ;  /* 0x000000a00300780c */ /* 0x000fe20003f44270 */
[----:B0-----:R-:W-:-:S05]  /*1c040*/  FMUL R12, R233, R2 ;  /* 0x00000002e90c7220 */ /* 0x001fca0000400000 */
[----:B------:R-:W-:-:S05]  /*1c050*/  F2FP.F16.F32.PACK_AB R12, RZ, R12 ;  /* 0x0000000cff0c723e */ /* 0x000fca00000000ff */
[----:B------:R0:W-:Y:S01]  /*1c060*/  @P0 STG.E.U16 desc[UR36][R6.64+0x132], R12 ;  /* 0x0001320c06000986 */ /* 0x0001e2000c101524 */
[----:B------:R-:W-:Y:S02]  /*1c070*/  ISETP.GT.AND P0, PT, R0, RZ, P2 ;  /* 0x000000ff0000720c */ /* 0x000fe40001704270 */
[----:B------:R-:W-:Y:S01]  /*1c080*/  ISETP.GT.AND P1, PT, R3, 0xa1, PT ;  /* 0x000000a10300780c */ /* 0x000fe20003f24270 */
[----:B0-----:R-:W-:-:S05]  /*1c090*/  FMUL R12, R232, R2 ;  /* 0x00000002e80c7220 */ /* 0x001fca0000400000 */
[----:B------:R-:W-:-:S05]  /*1c0a0*/  F2FP.F16.F32.PACK_AB R12, RZ, R12 ;  /* 0x0000000cff0c723e */ /* 0x000fca00000000ff */
[----:B------:R0:W-:Y:S01]  /*1c0b0*/  @P0 STG.E.U16 desc[UR36][R4.64+0x140], R12 ;  /* 0x0001400c04000986 */ /* 0x0001e2000c101524 */
[----:B------:R-:W-:Y:S01]  /*1c0c0*/  ISETP.GT.AND P0, PT, R0, RZ, P1 ;  /* 0x000000ff0000720c */ /* 0x000fe20000f04270 */
[----:B0-----:R-:W-:-:S05]  /*1c0d0*/  FMUL R12, R231, R2 ;  /* 0x00000002e70c7220 */ /* 0x001fca0000400000 */
[----:B------:R-:W-:-:S07]  /*1c0e0*/  F2FP.F16.F32.PACK_AB R12, RZ, R12 ;  /* 0x0000000cff0c723e */ /* 0x000fce00000000ff */
        /* <DEDUP_REMOVED lines=39> */
[----:B------:R-:W-:Y:S01]  /*1c360*/  ISETP.GT.AND P0, PT, R0, 0x8, P3 ;  /* 0x000000080000780c */ /* 0x000fe20001f04270 */
[----:B0-----:R-:W-:-:S05]  /*1c370*/  FMUL R12, R221, R2 ;  /* 0x00000002dd0c7220 */ /* 0x001fca0000400000 */
[----:B------:R-:W-:-:S07]  /*1c380*/  F2FP.F16.F32.PACK_AB R12, RZ, R12 ;  /* 0x0000000cff0c723e */ /* 0x000fce00000000ff */
[----:B------:R0:W-:Y:S01]  /*1c390*/  @P0 STG.E.U16 desc[UR36][R6.64+0x162], R12 ;  /* 0x0001620c06000986 */ /* 0x0001e2000c101524 */
[----:B------:R-:W-:-:S04]  /*1c3a0*/  ISETP.GT.AND P0, PT, R3, 0xb8, PT ;  /* 0x000000b80300780c */ /* 0x000fc80003f04270 */
[----:B------:R-:W-:Y:S01]  /*1c3b0*/  ISETP.GT.AND P2, PT, R0, RZ, P0 ;  /* 0x000000ff0000720c */ /* 0x000fe20000744270 */
        /* <DEDUP_REMOVED lines=13> */
[----:B0-----:R-:W-:Y:S02]  /*1c490*/  FMUL R12, R15, R2 ;  /* 0x000000020f0c7220 */ /* 0x001fe40000400000 */
[----:B------:R-:W2:Y:S04]  /*1c4a0*/  LDL.LU R15, [R1+0x12c] ;  /* 0x00012c00010f7983 */ /* 0x000ea80000300800 */
[----:B------:R-:W3:Y:S04]  /*1c4b0*/  LDL.LU R235, [R1+0x13c] ;  /* 0x00013c0001eb7983 */ /* 0x000ee80000300800 */
[----:B------:R-:W4:Y:S04]  /*1c4c0*/  LDL.LU R233, [R1+0x140] ;  /* 0x0001400001e97983 */ /* 0x000f280000300800 */
[----:B------:R-:W5:Y:S04]  /*1c4d0*/  LDL.LU R232, [R1+0x144] ;  /* 0x0001440001e87983 */ /* 0x000f680000300800 */
[----:B------:R-:W5:Y:S04]  /*1c4e0*/  LDL.LU R231, [R1+0x148] ;  /* 0x0001480001e77983 */ /* 0x000f680000300800 */
[----:B------:R-:W5:Y:S04]  /*1c4f0*/  LDL.LU R230, [R1+0x14c] ;  /* 0x00014c0001e67983 */ /* 0x000f680000300800 */
[----:B------:R-:W5:Y:S04]  /*1c500*/  LDL.LU R229, [R1+0x150] ;  /* 0x0001500001e57983 */ /* 0x000f680000300800 */
[----:B------:R-:W5:Y:S04]  /*1c510*/  LDL.LU R228, [R1+0x154] ;  /* 0x0001540001e47983 */ /* 0x000f680000300800 */
[----:B------:R-:W5:Y:S01]  /*1c520*/  LDL.LU R227, [R1+0x158] ;  /* 0x0001580001e37983 */ /* 0x000f620000300800 */
[----:B------:R-:W-:-:S03]  /*1c530*/  F2FP.F16.F32.PACK_AB R12, RZ, R12 ;  /* 0x0000000cff0c723e */ /* 0x000fc600000000ff */
        /* <DEDUP_REMOVED lines=9> */
[----:B------:R0:W-:Y:S04]  /*1c5d0*/  @P6 STG.E.U16 desc[UR36][R6.64+0x172], R12 ;  /* 0x0001720c06006986 */ /* 0x0001e8000c101524 */
[----:B0-----:R-:W2:Y:S01]  /*1c5e0*/  LDL.LU R12, [R1] ;  /* 0x00000000010c7983 */ /* 0x001ea20000300800 */
[----:B------:R-:W-:Y:S01]  /*1c5f0*/  ISETP.GT.AND P6, PT, R0, 0x80, P5 ;  /* 0x000000800000780c */ /* 0x000fe20002fc4270 */
[----:B--2---:R-:W-:-:S05]  /*1c600*/  FMUL R12, R12, R2 ;  /* 0x000000020c0c7220 */ /* 0x004fca0000400000 */
[----:B------:R-:W-:-:S07]  /*1c610*/  F2FP.F16.F32.PACK_AB R12, RZ, R12 ;  /* 0x0000000cff0c723e */ /* 0x000fce00000000ff */
[----:B------:R0:W-:Y:S04]  /*1c620*/  @P6 STG.E.U16 desc[UR36][R8.64], R12 ;  /* 0x0000000c08006986 */ /* 0x0001e8000c101524 */
[----:B0-----:R-:W2:Y:S01]  /*1c630*/  LDL.LU R12, [R1+0x4] ;  /* 0x00000400010c7983 */ /* 0x001ea20000300800 */
[----:B------:R-:W-:-:S04]  /*1c640*/  ISETP.GT.AND P6, PT, R3, 0x1, PT ;  /* 0x000000010300780c */ /* 0x000fc80003fc4270 */
        /* <DEDUP_REMOVED lines=421> */
[----:B------:R-:W-:-:S05]  /*1e0a0*/  FMUL R15, R15, R2 ;  /* 0x000000020f0f7220 */ /* 0x000fca0000400000 */
[----:B------:R-:W-:Y:S01]  /*1e0b0*/  F2FP.F16.F32.PACK_AB R15, RZ, R15 ;  /* 0x0000000fff0f723e */ /* 0x000fe200000000ff */
[----:B--2---:R-:W-:-:S05]  /*1e0c0*/  FMUL R12, R12, R2 ;  /* 0x000000020c0c7220 */ /* 0x004fca0000400000 */
[----:B------:R-:W-:-:S05]  /*1e0d0*/  F2FP.F16.F32.PACK_AB R12, RZ, R12 ;  /* 0x0000000cff0c723e */ /* 0x000fca00000000ff */
[----:B------:R0:W-:Y:S02]  /*1e0e0*/  @P5 STG.E.U16 desc[UR36][R10.64+0x120], R12 ;  /* 0x0001200c0a005986 */ /* 0x0001e4000c101524 */
[----:B0-----:R-:W-:Y:S02]  /*1e0f0*/  PRMT R12, R15, 0x7610, R12 ;  /* 0x000076100f0c7816 */ /* 0x001fe4000000000c */
[----:B------:R-:W2:Y:S01]  /*1e100*/  LDL.LU R15, [R1+0x130] ;  /* 0x00013000010f7983 */ /* 0x000ea20000300800 */
[----:B------:R-:W-:-:S13]  /*1e110*/  ISETP.GT.AND P5, PT, R0, 0x88, P6 ;  /* 0x000000880000780c */ /* 0x000fda00037a4270 */
[----:B------:R0:W-:Y:S04]  /*1e120*/  @P5 STG.E.U16 desc[UR36][R10.64+0x122], R12 ;  /* 0x0001220c0a005986 */ /* 0x0001e8000c101524 */
[----:B0-----:R-:W3:Y:S01]  /*1e130*/  LDL.LU R12, [R1+0x138] ;  /* 0x00013800010c7983 */ /* 0x001ee20000300800 */
[----:B--2---:R-:W-:-:S05]  /*1e140*/  FMUL R15, R15, R2 ;  /* 0x000000020f0f7220 */ /* 0x004fca0000400000 */
[----:B------:R-:W-:-:S04]  /*1e150*/  F2FP.F16.F32.PACK_AB R15, RZ, R15 ;  /* 0x0000000fff0f723e */ /* 0x000fc800000000ff */
[----:B------:R-:W-:Y:S02]  /*1e160*/  PRMT R18, R15, 0x7610, R18 ;  /* 0x000076100f127816 */ /* 0x000fe40000000012 */
[----:B------:R-:W2:Y:S01]  /*1e170*/  LDL.LU R15, [R1+0x134] ;  /* 0x00013400010f7983 */ /* 0x000ea20000300800 */
[----:B------:R-:W-:-:S04]  /*1e180*/  ISETP.GT.AND P6, PT, R3, 0x98, PT ;  /* 0x000000980300780c */ /* 0x000fc80003fc4270 */
[----:B------:R-:W-:Y:S02]  /*1e190*/  ISETP.GT.AND P5, PT, R0, 0x80, P6 ;  /* 0x000000800000780c */ /* 0x000fe400037a4270 */
[----:B------:R-:W-:-:S11]  /*1e1a0*/  ISETP.GT.AND P6, PT, R3, 0x99, PT ;  /* 0x000000990300780c */ /* 0x000fd60003fc4270 */
[----:B------:R0:W-:Y:S01]  /*1e1b0*/  @P5 STG.E.U16 desc[UR36][R8.64+0x130], R18 ;  /* 0x0001301208005986 */ /* 0x0001e2000c101524 */
[----:B------:R-:W-:Y:S01]  /*1e1c0*/  ISETP.GT.AND P5, PT, R0, 0x80, P6 ;  /* 0x000000800000780c */ /* 0x000fe200037a4270 */
[----:B---3--:R-:W-:-:S05]  /*1e1d0*/  FMUL R12, R12, R2 ;  /* 0x000000020c0c7220 */ /* 0x008fca0000400000 */
[----:B------:R-:W-:-:S04]  /*1e1e0*/  F2FP.F16.F32.PACK_AB R12, RZ, R12 ;  /* 0x0000000cff0c723e */ /* 0x000fc800000000ff */
[----:B------:R-:W-:Y:S01]  /*1e1f0*/  PRMT R19, R12, 0x7610, R19 ;  /* 0x000076100c137816 */ /* 0x000fe20000000013 */
[----:B------:R-:W-:-:S05]  /*1e200*/  FMUL R12, R235, R2 ;  /* 0x00000002eb0c7220 */ /* 0x000fca0000400000 */
[----:B------:R-:W-:-:S04]  /*1e210*/  F2FP.F16.F32.PACK_AB R12, RZ, R12 ;  /* 0x0000000cff0c723e */ /* 0x000fc800000000ff */
[----:B0-----:R-:W-:Y:S01]  /*1e220*/  PRMT R18, R12, 0x7610, R18 ;  /* 0x000076100c127816 */ /* 0x001fe20000000012 */
[----:B----4-:R-:W-:-:S05]  /*1e230*/  FMUL R12, R233, R2 ;  /* 0x00000002e90c7220 */ /* 0x010fca0000400000 */
[----:B------:R-:W-:Y:S01]  /*1e240*/  F2FP.F16.F32.PACK_AB R12, RZ, R12 ;  /* 0x0000000cff0c723e */ /* 0x000fe200000000ff */
[-C--:B------:R-:W-:Y:S01]  /*1e250*/  FMUL R120, R120, R2.reuse ;  /* 0x0000000278787220 */ /* 0x080fe20000400000 */
[-C--:B------:R-:W-:Y:S01]  /*1e260*/  FMUL R121, R121, R2.reuse ;  /* 0x0000000279797220 */ /* 0x080fe20000400000 */
[-C--:B------:R-:W-:Y:S01]  /*1e270*/  FMUL R122, R122, R2.reuse ;  /* 0x000000027a7a7220 */ /* 0x080fe20000400000 */
[----:B------:R-:W-:Y:S02]  /*1e280*/  FMUL R123, R123, R2 ;  /* 0x000000027b7b7220 */ /* 0x000fe40000400000 */
[----:B------:R-:W-:Y:S02]  /*1e290*/  F2FP.F16.F32.PACK_AB R120, RZ, R120 ;  /* 0x00000078ff78723e */ /* 0x000fe400000000ff */
[----:B------:R-:W-:Y:S02]  /*1e2a0*/  F2FP.F16.F32.PACK_AB R121, RZ, R121 ;  /* 0x00000079ff79723e */ /* 0x000fe400000000ff */
[----:B------:R-:W-:-:S02]  /*1e2b0*/  F2FP.F16.F32.PACK_AB R122, RZ, R122 ;  /* 0x0000007aff7a723e */ /* 0x000fc400000000ff */
[----:B------:R-:W-:Y:S01]  /*1e2c0*/  F2FP.F16.F32.PACK_AB R123, RZ, R123 ;  /* 0x0000007bff7b723e */ /* 0x000fe200000000ff */
[-C--:B------:R-:W-:Y:S01]  /*1e2d0*/  FMUL R124, R124, R2.reuse ;  /* 0x000000027c7c7220 */ /* 0x080fe20000400000 */
[----:B------:R-:W-:-:S04]  /*1e2e0*/  FMUL R125, R125, R2 ;  /* 0x000000027d7d7220 */ /* 0x000fc80000400000 */
[----:B------:R-:W-:Y:S02]  /*1e2f0*/  F2FP.F16.F32.PACK_AB R124, RZ, R124 ;  /* 0x0000007cff7c723e */ /* 0x000fe400000000ff */
[----:B------:R-:W-:Y:S01]  /*1e300*/  F2FP.F16.F32.PACK_AB R125, RZ, R125 ;  /* 0x0000007dff7d723e */ /* 0x000fe200000000ff */
[-C--:B------:R-:W-:Y:S01]  /*1e310*/  FMUL R126, R126, R2.reuse ;  /* 0x000000027e7e7220 */ /* 0x080fe20000400000 */
[----:B------:R-:W-:-:S04]  /*1e320*/  FMUL R127, R127, R2 ;  /* 0x000000027f7f7220 */ /* 0x000fc80000400000 */
[----:B------:R-:W-:Y:S02]  /*1e330*/  F2FP.F16.F32.PACK_AB R126, RZ, R126 ;  /* 0x0000007eff7e723e */ /* 0x000fe400000000ff */
[----:B------:R-:W-:Y:S01]  /*1e340*/  F2FP.F16.F32.PACK_AB R127, RZ, R127 ;  /* 0x0000007fff7f723e */ /* 0x000fe200000000ff */
[-C--:B------:R-:W-:Y:S01]  /*1e350*/  FMUL R128, R128, R2.reuse ;  /* 0x0000000280807220 */ /* 0x080fe20000400000 */
[----:B--2---:R-:W-:-:S05]  /*1e360*/  FMUL R15, R15, R2 ;  /* 0x000000020f0f7220 */ /* 0x004fca0000400000 */
[----:B------:R-:W-:-:S05]  /*1e370*/  F2FP.F16.F32.PACK_AB R15, RZ, R15 ;  /* 0x0000000fff0f723e */ /* 0x000fca00000000ff */
[----:B------:R0:W-:Y:S01]  /*1e380*/  @P5 STG.E.U16 desc[UR36][R8.64+0x132], R15 ;  /* 0x0001320f08005986 */ /* 0x0001e2000c101524 */
[----:B------:R-:W-:-:S04]  /*1e390*/  ISETP.GT.AND P5, PT, R3, 0x98, PT ;  /* 0x000000980300780c */ /* 0x000fc80003fa4270 */
[----:B------:R-:W-:-:S13]  /*1e3a0*/  ISETP.GT.AND P5, PT, R0, 0x88, P5 ;  /* 0x000000880000780c */ /* 0x000fda0002fa4270 */
[----:B------:R1:W-:Y:S01]  /*1e3b0*/  @P5 STG.E.U16 desc[UR36][R10.64+0x130], R19 ;  /* 0x000130130a005986 */ /* 0x0003e2000c101524 */
[----:B------:R-:W-:Y:S02]  /*1e3c0*/  ISETP.GT.AND P5, PT, R0, 0x88, P6 ;  /* 0x000000880000780c */ /* 0x000fe400037a4270 */
[----:B------:R-:W-:Y:S02]  /*1e3d0*/  ISETP.GT.AND P6, PT, R3, 0xa0, PT ;  /* 0x000000a00300780c */ /* 0x000fe40003fc4270 */
[----:B0-----:R-:W-:-:S09]  /*1e3e0*/  PRMT R15, R12, 0x7610, R15 ;  /* 0x000076100c0f7816 */ /* 0x001fd2000000000f */
[----:B------:R0:W-:Y:S01]  /*1e3f0*/  @P5 STG.E.U16 desc[UR36][R10.64+0x132], R18 ;  /* 0x000132120a005986 */ /* 0x0001e2000c101524 */
[----:B------:R-:W-:Y:S02]  /*1e400*/  ISETP.GT.AND P5, PT, R0, 0x80, P6 ;  /* 0x000000800000780c */ /* 0x000fe400037a4270 */
[----:B------:R-:W-:Y:S01]  /*1e410*/  ISETP.GT.AND P6, PT, R3, 0xa1, PT ;  /* 0x000000a10300780c */ /* 0x000fe20003fc4270 */
[----:B-----5:R-:W-:-:S05]  /*1e420*/  FMUL R12, R232, R2 ;  /* 0x00000002e80c7220 */ /* 0x020fca0000400000 */
[----:B------:R-:W-:-:S05]  /*1e430*/  F2FP.F16.F32.PACK_AB R12, RZ, R12 ;  /* 0x0000000cff0c723e */ /* 0x000fca00000000ff */
[----:B------:R2:W-:Y:S01]  /*1e440*/  @P5 STG.E.U16 desc[UR36][R8.64+0x140], R15 ;  /* 0x0001400f08005986 */ /* 0x0005e2000c101524 */
[----:B------:R-:W-:Y:S02]  /*1e450*/  ISETP.GT.AND P5, PT, R0, 0x80, P6 ;  /* 0x000000800000780c */ /* 0x000fe400037a4270 */
[----:B-1----:R-:W-:Y:S01]  /*1e460*/  PRMT R19, R12, 0x7610, R19 ;  /* 0x000076100c137816 */ /* 0x002fe20000000013 */
[----:B------:R-:W-:-:S10]  /*1e470*/  FMUL R12, R231, R2 ;  /* 0x00000002e70c7220 */ /* 0x000fd40000400000 */
[----:B------:R1:W-:Y:S01]  /*1e480*/  @P5 STG.E.U16 desc[UR36][R8.64+0x142], R19 ;  /* 0x0001421308005986 */ /* 0x0003e2000c101524 */
[----:B------:R-:W-:-:S04]  /*1e490*/  ISETP.GT.AND P5, PT, R3, 0xa0, PT ;  /* 0x000000a00300780c */ /* 0x000fc80003fa4270 */
[----:B------:R-:W-:Y:S02]  /*1e4a0*/  ISETP.GT.AND P5, PT, R0, 0x88, P5 ;  /* 0x000000880000780c */ /* 0x000fe40002fa4270 */
[----:B------:R-:W-:-:S04]  /*1e4b0*/  F2FP.F16.F32.PACK_AB R12, RZ, R12 ;  /* 0x0000000cff0c723e */ /* 0x000fc800000000ff */
[----:B0-----:R-:W-:Y:S01]  /*1e4c0*/  PRMT R18, R12, 0x7610, R18 ;  /* 0x000076100c127816 */ /* 0x001fe20000000012 */
[----:B------:R-:W-:-:S06]  /*1e4d0*/  FMUL R12, R230, R2 ;  /* 0x00000002e60c7220 */ /* 0x000fcc0000400000 */
[----:B------:R0:W-:Y:S01]  /*1e4e0*/  @P5 STG.E.U16 desc[UR36][R10.64+0x140], R18 ;  /* 0x000140120a005986 */ /* 0x0001e2000c101524 */
[----:B------:R-:W-:Y:S02]  /*1e4f0*/  ISETP.GT.AND P5, PT, R0, 0x88, P6 ;  /* 0x000000880000780c */ /* 0x000fe400037a4270 */
[----:B------:R-:W-:Y:S02]  /*1e500*/  F2FP.F16.F32.PACK_AB R12, RZ, R12 ;  /* 0x0000000cff0c723e */ /* 0x000fe400000000ff */
[----:B------:R-:W-:Y:S02]  /*1e510*/  ISETP.GT.AND P6, PT, R3, 0xa8, PT ;  /* 0x000000a80300780c */ /* 0x000fe40003fc4270 */
[----:B--2---:R-:W-:Y:S01]  /*1e520*/  PRMT R15, R12, 0x7610, R15 ;  /* 0x000076100c0f7816 */ /* 0x004fe2000000000f */
[----:B------:R-:W-:-:S06]  /*1e530*/  FMUL R12, R229, R2 ;  /* 0x00000002e50c7220 */ /* 0x000fcc0000400000 */
[----:B------:R2:W-:Y:S01]  /*1e540*/  @P5 STG.E.U16 desc[UR36][R10.64+0x142], R15 ;  /* 0x0001420f0a005986 */ /* 0x0005e2000c101524 */
[----:B------:R-:W-:Y:S02]  /*1e550*/  ISETP.GT.AND P5, PT, R0, 0x80, P6 ;  /* 0x000000800000780c */ /* 0x000fe400037a4270 */
[----:B------:R-:W-:-:S04]  /*1e560*/  F2FP.F16.F32.PACK_AB R12, RZ, R12 ;  /* 0x0000000cff0c723e */ /* 0x000fc800000000ff */
[----:B-1----:R-:W-:Y:S01]  /*1e570*/  PRMT R19, R12, 0x7610, R19 ;  /* 0x000076100c137816 */ /* 0x002fe20000000013 */
[----:B------:R-:W-:-:S06]  /*1e580*/  FMUL R12, R228, R2 ;  /* 0x00000002e40c7220 */ /* 0x000fcc0000400000 */
[----:B------:R-:W-:Y:S01]  /*1e590*/  @P5 STG.E.U16 desc[UR36][R8.64+0x150], R19 ;  /* 0x0001501308005986 */ /* 0x000fe2000c101524 */
[----:B------:R-:W-:Y:S02]  /*1e5a0*/  ISETP.GT.AND P5, PT, R0, 0x80, P4 ;  /* 0x000000800000780c */ /* 0x000fe400027a4270 */
[----:B------:R-:W-:-:S04]  /*1e5b0*/  F2FP.F16.F32.PACK_AB R12, RZ, R12 ;  /* 0x0000000cff0c723e */ /* 0x000fc800000000ff */
[----:B0-----:R-:W-:Y:S01]  /*1e5c0*/  PRMT R18, R12, 0x7610, R18 ;  /* 0x000076100c127816 */ /* 0x001fe20000000012 */
[-C--:B------:R-:W-:Y:S01]  /*1e5d0*/  FMUL R12, R227, R2.reuse ;  /* 0x00000002e30c7220 */ /* 0x080fe20000400000 */
[----:B--2---:R-:W-:Y:S01]  /*1e5e0*/  FMUL R15, R226, R2 ;  /* 0x00000002e20f7220 */ /* 0x004fe20000400000 */
[----:B------:R-:W-:-:S04]  /*1e5f0*/  ISETP.GT.AND P4, PT, R0, 0x88, P4 ;  /* 0x000000880000780c */ /* 0x000fc80002784270 */
[----:B------:R0:W-:Y:S01]  /*1e600*/  @P5 STG.E.U16 desc[UR36][R8.64+0x152], R18 ;  /* 0x0001521208005986 */ /* 0x0001e2000c101524 */
[----:B------:R-:W-:Y:S02]  /*1e610*/  ISETP.GT.AND P5, PT, R0, 0x88, P6 ;  /* 0x000000880000780c */ /* 0x000fe400037a4270 */
[----:B------:R-:W-:Y:S02]  /*1e620*/  F2FP.F16.F32.PACK_AB R12, RZ, R12 ;  /* 0x0000000cff0c723e */ /* 0x000fe400000000ff */
[----:B------:R-:W-:Y:S02]  /*1e630*/  F2FP.F16.F32.PACK_AB R15, RZ, R15 ;  /* 0x0000000fff0f723e */ /* 0x000fe400000000ff */
[----:B------:R-:W-:Y:S02]  /*1e640*/  PRMT R216, R12, 0x7610, R216 ;  /* 0x000076100cd87816 */ /* 0x000fe400000000d8 */
[----:B------:R-:W-:Y:S01]  /*1e650*/  PRMT R217, R15, 0x7610, R217 ;  /* 0x000076100fd97816 */ /* 0x000fe200000000d9 */
[-C--:B------:R-:W-:Y:S01]  /*1e660*/  FMUL R12, R225, R2.reuse ;  /* 0x00000002e10c7220 */ /* 0x080fe20000400000 */
[----:B------:R-:W-:-:S03]  /*1e670*/  FMUL R15, R224, R2 ;  /* 0x00000002e00f7220 */ /* 0x000fc60000400000 */
[----:B------:R1:W-:Y:S01]  /*1e680*/  @P5 STG.E.U16 desc[UR36][R10.64+0x150], R216 ;  /* 0x000150d80a005986 */ /* 0x0003e2000c101524 */
[----:B------:R-:W-:-:S03]  /*1e690*/  ISETP.GT.AND P5, PT, R0, 0x80, P1 ;  /* 0x000000800000780c */ /* 0x000fc60000fa4270 */
[----:B------:R2:W-:Y:S01]  /*1e6a0*/  @P4 STG.E.U16 desc[UR36][R10.64+0x152], R217 ;  /* 0x000152d90a004986 */ /* 0x0005e2000c101524 */
[C---:B------:R-:W-:Y:S02]  /*1e6b0*/  ISETP.GT.AND P4, PT, R0.reuse, 0x80, P3 ;  /* 0x000000800000780c */ /* 0x040fe40001f84270 */
[----:B------:R-:W-:Y:S01]  /*1e6c0*/  ISETP.GT.AND P1, PT, R0, 0x88, P1 ;  /* 0x000000880000780c */ /* 0x000fe20000f24270 */
[----:B0-----:R-:W-:Y:S01]  /*1e6d0*/  FMUL R18, R223, R2 ;  /* 0x00000002df127220 */ /* 0x001fe20000400000 */
[----:B------:R-:W-:Y:S02]  /*1e6e0*/  F2FP.F16.F32.PACK_AB R19, RZ, R12 ;  /* 0x0000000cff13723e */ /* 0x000fe400000000ff */
[----:B------:R-:W-:Y:S02]  /*1e6f0*/  F2FP.F16.F32.PACK_AB R20, RZ, R15 ;  /* 0x0000000fff14723e */ /* 0x000fe400000000ff */
[----:B-1----:R-:W-:Y:S02]  /*1e700*/  PRMT R216, R19, 0x7610, R216 ;  /* 0x0000761013d87816 */ /* 0x002fe400000000d8 */
[----:B------:R-:W-:-:S02]  /*1e710*/  F2FP.F16.F32.PACK_AB R21, RZ, R18 ;  /* 0x00000012ff15723e */ /* 0x000fc400000000ff */
[----:B--2---:R-:W-:Y:S01]  /*1e720*/  PRMT R217, R20, 0x7610, R217 ;  /* 0x0000761014d97816 */ /* 0x004fe200000000d9 */
[----:B------:R-:W-:Y:S01]  /*1e730*/  @P5 STG.E.U16 desc[UR36][R8.64+0x160], R216 ;  /* 0x000160d808005986 */ /* 0x000fe2000c101524 */
[----:B------:R-:W-:-:S03]  /*1e740*/  ISETP.GT.AND P3, PT, R0, 0x88, P3 ;  /* 0x000000880000780c */ /* 0x000fc60001f64270 */
[----:B------:R-:W-:Y:S01]  /*1e750*/  @P4 STG.E.U16 desc[UR36][R8.64+0x162], R217 ;  /* 0x000162d908004986 */ /* 0x000fe2000c101524 */
[----:B------:R-:W-:-:S03]  /*1e760*/  ISETP.GT.AND P4, PT, R0, 0x80, P0 ;  /* 0x000000800000780c */ /* 0x000fc60000784270 */
[----:B------:R-:W-:Y:S01]  /*1e770*/  @P1 STG.E.U16 desc[UR36][R10.64+0x160], R21 ;  /* 0x000160150a001986 */ /* 0x000fe2000c101524 */
[----:B------:R-:W-:Y:S01]  /*1e780*/  ISETP.GT.AND P1, PT, R0, 0x80, P2 ;  /* 0x000000800000780c */ /* 0x000fe20001724270 */
[-C--:B------:R-:W-:Y:S01]  /*1e790*/  FMUL R12, R222, R2.reuse ;  /* 0x00000002de0c7220 */ /* 0x080fe20000400000 */
[C---:B------:R-:W-:Y:S01]  /*1e7a0*/  ISETP.GT.AND P0, PT, R0.reuse, 0x88, P0 ;  /* 0x000000880000780c */ /* 0x040fe20000704270 */
[-C--:B------:R-:W-:Y:S01]  /*1e7b0*/  FMUL R15, R221, R2.reuse ;  /* 0x00000002dd0f7220 */ /* 0x080fe20000400000 */
[----:B------:R-:W-:Y:S01]  /*1e7c0*/  ISETP.GT.AND P2, PT, R0, 0x88, P2 ;  /* 0x000000880000780c */ /* 0x000fe20001744270 */
[-C--:B------:R-:W-:Y:S01]  /*1e7d0*/  FMUL R18, R220, R2.reuse ;  /* 0x00000002dc127220 */ /* 0x080fe20000400000 */
[-C--:B------:R-:W-:Y:S01]  /*1e7e0*/  FMUL R19, R219, R2.reuse ;  /* 0x00000002db137220 */ /* 0x080fe20000400000 */
[----:B------:R-:W-:Y:S01]  /*1e7f0*/  FMUL R20, R218, R2 ;  /* 0x00000002da147220 */ /* 0x000fe20000400000 */
[----:B------:R-:W-:Y:S02]  /*1e800*/  F2FP.F16.F32.PACK_AB R12, RZ, R12 ;  /* 0x0000000cff0c723e */ /* 0x000fe400000000ff */
[----:B------:R-:W-:-:S02]  /*1e810*/  F2FP.F16.F32.PACK_AB R15, RZ, R15 ;  /* 0x0000000fff0f723e */ /* 0x000fc400000000ff */
[----:B------:R-:W-:Y:S02]  /*1e820*/  F2FP.F16.F32.PACK_AB R18, RZ, R18 ;  /* 0x00000012ff12723e */ /* 0x000fe400000000ff */
[----:B------:R-:W-:Y:S02]  /*1e830*/  F2FP.F16.F32.PACK_AB R19, RZ, R19 ;  /* 0x00000013ff13723e */ /* 0x000fe400000000ff */
[----:B------:R-:W-:Y:S02]  /*1e840*/  F2FP.F16.F32.PACK_AB R20, RZ, R20 ;  /* 0x00000014ff14723e */ /* 0x000fe400000000ff */
[C---:B------:R-:W-:Y:S01]  /*1e850*/  ISETP.GT.AND P5, PT, R3.reuse, 0xc0, PT ;  /* 0x000000c00300780c */ /* 0x040fe20003fa4270 */
[----:B------:R-:W-:Y:S01]  /*1e860*/  @P3 STG.E.U16 desc[UR36][R10.64+0x162], R12 ;  /* 0x0001620c0a003986 */ /* 0x000fe2000c101524 */
[----:B------:R-:W-:-:S03]  /*1e870*/  ISETP.GT.AND P6, PT, R3, 0xc1, PT ;  /* 0x000000c10300780c */ /* 0x000fc60003fc4270 */
[----:B------:R-:W-:Y:S01]  /*1e880*/  @P4 STG.E.U16 desc[UR36][R8.64+0x170], R15 ;  /* 0x0001700f08004986 */ /* 0x000fe2000c101524 */
[----:B------:R-:W-:-:S03]  /*1e890*/  ISETP.GT.AND P3, PT, R0, RZ, P6 ;  /* 0x000000ff0000720c */ /* 0x000fc60003764270 */
[----:B------:R-:W-:Y:S01]  /*1e8a0*/  @P1 STG.E.U16 desc[UR36][R8.64+0x172], R18 ;  /* 0x0001721208001986 */ /* 0x000fe2000c101524 */
[----:B------:R-:W-:-:S03]  /*1e8b0*/  ISETP.GT.AND P1, PT, R0, RZ, P5 ;  /* 0x000000ff0000720c */ /* 0x000fc60002f24270 */
[----:B------:R-:W-:Y:S01]  /*1e8c0*/  @P0 STG.E.U16 desc[UR36][R10.64+0x170], R19 ;  /* 0x000170130a000986 */ /* 0x000fe2000c101524 */
[----:B------:R-:W-:-:S03]  /*1e8d0*/  ISETP.GT.AND P0, PT, R0, 0x8, P6 ;  /* 0x000000080000780c */ /* 0x000fc60003704270 */
[----:B------:R0:W-:Y:S01]  /*1e8e0*/  @P2 STG.E.U16 desc[UR36][R10.64+0x172], R20 ;  /* 0x000172140a002986 */ /* 0x0001e2000c101524 */
[C---:B------:R-:W-:Y:S02]  /*1e8f0*/  ISETP.GT.AND P2, PT, R0.reuse, 0x8, P5 ;  /* 0x000000080000780c */ /* 0x040fe40002f44270 */
[C---:B------:R-:W-:Y:S02]  /*1e900*/  ISETP.GT.AND P5, PT, R3.reuse, 0xc8, PT ;  /* 0x000000c80300780c */ /* 0x040fe40003fa4270 */
[----:B------:R-:W-:Y:S01]  /*1e910*/  ISETP.GT.AND P4, PT, R3, 0xc9, PT ;  /* 0x000000c90300780c */ /* 0x000fe20003f84270 */
[----:B------:R-:W-:Y:S01]  /*1e920*/  @P1 STG.E.U16 desc[UR36][R4.64+0x180], R120 ;  /* 0x0001807804001986 */ /* 0x000fe2000c101524 */
[----:B------:R-:W-:-:S03]  /*1e930*/  ISETP.GT.AND P1, PT, R0, RZ, P5 ;  /* 0x000000ff0000720c */ /* 0x000fc60002f24270 */
[----:B------:R-:W-:Y:S04]  /*1e940*/  @P3 STG.E.U16 desc[UR36][R4.64+0x182], R121 ;  /* 0x0001827904003986 */ /* 0x000fe8000c101524 */
[----:B------:R-:W-:Y:S04]  /*1e950*/  @P2 STG.E.U16 desc[UR36][R6.64+0x180], R122 ;  /* 0x0001807a06002986 */ /* 0x000fe8000c101524 */
[----:B------:R-:W-:Y:S01]  /*1e960*/  @P0 STG.E.U16 desc[UR36][R6.64+0x182], R123 ;  /* 0x0001827b06000986 */ /* 0x000fe2000c101524 */
[----:B------:R-:W-:-:S03]  /*1e970*/  ISETP.GT.AND P0, PT, R0, RZ, P4 ;  /* 0x000000ff0000720c */ /* 0x000fc60002704270 */
[----:B------:R-:W-:Y:S01]  /*1e980*/  @P1 STG.E.U16 desc[UR36][R4.64+0x190], R124 ;  /* 0x0001907c04001986 */ /* 0x000fe2000c101524 */
[----:B------:R-:W-:-:S09]  /*1e990*/  ISETP.GT.AND P1, PT, R0, 0x8, P5 ;  /* 0x000000080000780c */ /* 0x000fd20002f24270 */
[----:B------:R-:W-:Y:S01]  /*1e9a0*/  @P0 STG.E.U16 desc[UR36][R4.64+0x192], R125 ;  /* 0x0001927d04000986 */ /* 0x000fe2000c101524 */
[----:B------:R-:W-:Y:S02]  /*1e9b0*/  ISETP.GT.AND P0, PT, R0, 0x8, P4 ;  /* 0x000000080000780c */ /* 0x000fe40002704270 */
[----:B------:R-:W-:Y:S01]  /*1e9c0*/  ISETP.GT.AND P3, PT, R3, 0xd0, PT ;  /* 0x000000d00300780c */ /* 0x000fe20003f64270 */
[----:B------:R-:W-:Y:S01]  /*1e9d0*/  @P1 STG.E.U16 desc[UR36][R6.64+0x190], R126 ;  /* 0x0001907e06001986 */ /* 0x000fe2000c101524 */
[----:B------:R-:W-:-:S09]  /*1e9e0*/  F2FP.F16.F32.PACK_AB R128, RZ, R128 ;  /* 0x00000080ff80723e */ /* 0x000fd200000000ff */
[----:B------:R-:W-:Y:S01]  /*1e9f0*/  @P0 STG.E.U16 desc[UR36][R6.64+0x192], R127 ;  /* 0x0001927f06000986 */ /* 0x000fe2000c101524 */
[----:B------:R-:W-:Y:S02]  /*1ea00*/  ISETP.GT.AND P0, PT, R0, RZ, P3 ;  /* 0x000000ff0000720c */ /* 0x000fe40001f04270 */
[----:B------:R-:W-:Y:S01]  /*1ea10*/  ISETP.GT.AND P2, PT, R3, 0xd1, PT ;  /* 0x000000d10300780c */ /* 0x000fe20003f44270 */
[----:B------:R-:W-:-:S10]  /*1ea20*/  FMUL R129, R129, R2 ;  /* 0x0000000281817220 */ /* 0x000fd40000400000 */
[----:B------:R-:W-:Y:S01]  /*1ea30*/  @P0 STG.E.U16 desc[UR36][R4.64+0x1a0], R128 ;  /* 0x0001a08004000986 */ /* 0x000fe2000c101524 */
[----:B0-----:R-:W-:-:S05]  /*1ea40*/  IADD3 R10, P0, R13, R8, RZ ;  /* 0x000000080d0a7210 */ /* 0x001fca0007f1e0ff */
[----:B------:R-:W-:Y:S01]  /*1ea50*/  IMAD.X R11, R14, 0x1, R9, P0 ;  /* 0x000000010e0b7824 */ /* 0x000fe200000e0609 */
[----:B------:R-:W-:Y:S02]  /*1ea60*/  ISETP.GT.AND P0, PT, R0, RZ, P2 ;  /* 0x000000ff0000720c */ /* 0x000fe40001704270 */
[----:B------:R-:W-:Y:S01]  /*1ea70*/  F2FP.F16.F32.PACK_AB R129, RZ, R129 ;  /* 0x00000081ff81723e */ /* 0x000fe200000000ff */
[----:B------:R-:W-:-:S10]  /*1ea80*/  FMUL R130, R130, R2 ;  /* 0x0000000282827220 */ /* 0x000fd40000400000 */
[----:B------:R-:W-:Y:S01]  /*1ea90*/  @P0 STG.E.U16 desc[UR36][R4.64+0x1a2], R129 ;  /* 0x0001a28104000986 */ /* 0x000fe2000c101524 */
[----:B------:R-:W-:Y:S02]  /*1eaa0*/  ISETP.GT.AND P0, PT, R0, 0x8, P3 ;  /* 0x000000080000780c */ /* 0x000fe40001f04270 */
[----:B------:R-:W-:Y:S01]  /*1eab0*/  F2FP.F16.F32.PACK_AB R130, RZ, R130 ;  /* 0x00000082ff82723e */ /* 0x000fe200000000ff */
[----:B------:R-:W-:-:S10]  /*1eac0*/  FMUL R131, R131, R2 ;  /* 0x0000000283837220 */ /* 0x000fd40000400000 */
[----:B------:R-:W-:Y:S01]  /*1ead0*/  @P0 STG.E.U16 desc[UR36][R6.64+0x1a0], R130 ;  /* 0x0001a08206000986 */ /* 0x000fe2000c101524 */
[----:B------:R-:W-:Y:S02]  /*1eae0*/  ISETP.GT.AND P0, PT, R0, 0x8, P2 ;  /* 0x000000080000780c */ /* 0x000fe40001704270 */
[----:B------:R-:W-:Y:S02]  /*1eaf0*/  F2FP.F16.F32.PACK_AB R131, RZ, R131 ;  /* 0x00000083ff83723e */ /* 0x000fe400000000ff */
[----:B------:R-:W-:Y:S01]  /*1eb00*/  ISETP.GT.AND P2, PT, R3, 0xd8, PT ;  /* 0x000000d80300780c */ /* 0x000fe20003f44270 */
[----:B------:R-:W-:-:S08]  /*1eb10*/  FMUL R132, R132, R2 ;  /* 0x0000000284847220 */ /* 0x000fd00000400000 */
[----:B------:R-:W-:Y:S01]  /*1eb20*/  @P0 STG.E.U16 desc[UR36][R6.64+0x1a2], R131 ;  /* 0x0001a28306000986 */ /* 0x000fe2000c101524 */
[----:B------:R-:W-:Y:S02]  /*1eb30*/  ISETP.GT.AND P0, PT, R0, RZ, P2 ;  /* 0x000000ff0000720c */ /* 0x000fe40001704270 */
[----:B------:R-:W-:Y:S02]  /*1eb40*/  F2FP.F16.F32.PACK_AB R132, RZ, R132 ;  /* 0x00000084ff84723e */ /* 0x000fe400000000ff */
[----:B------:R-:W-:Y:S01]  /*1eb50*/  ISETP.GT.AND P1, PT, R3, 0xd9, PT ;  /* 0x000000d90300780c */ /* 0x000fe20003f24270 */
[----:B------:R-:W-:-:S08]  /*1eb60*/  FMUL R133, R133, R2 ;  /* 0x0000000285857220 */ /* 0x000fd00000400000 */
[----:B------:R-:W-:Y:S01]  /*1eb70*/  @P0 STG.E.U16 desc[UR36][R4.64+0x1b0], R132 ;  /* 0x0001b08404000986 */ /* 0x000fe2000c101524 */
        /* <DEDUP_REMOVED lines=333> */
[----:B------:R-:W-:Y:S01]  /*20050*/  F2FP.F16.F32.PACK_AB R207, RZ, R207 ;  /* 0x000000cfffcf723e */ /* 0x000fe200000000ff */
[----:B------:R-:W-:-:S10]  /*20060*/  FMUL R208, R208, R2 ;  /* 0x00000002d0d07220 */ /* 0x000fd40000400000 */
[----:B------:R-:W-:Y:S01]  /*20070*/  @P0 STG.E.U16 desc[UR36][R6.64+0x2d2], R207 ;  /* 0x0002d2cf06000986 */ /* 0x000fe2000c101524 */
[----:B------:R-:W-:-:S04]  /*20080*/  ISETP.GT.AND P0, PT, R3, 0x170, PT ;  /* 0x000001700300780c */ /* 0x000fc80003f04270 */
        /* <DEDUP_REMOVED lines=22> */
[----:B------:R-:W-:-:S04]  /*201f0*/  ISETP.GT.AND P1, PT, R3, 0x179, PT ;  /* 0x000001790300780c */ /* 0x000fc80003f24270 */
[----:B------:R-:W-:Y:S02]  /*20200*/  ISETP.GT.AND P6, PT, R0, RZ, P1 ;  /* 0x000000ff0000720c */ /* 0x000fe40000fc4270 */
[----:B------:R-:W-:Y:S01]  /*20210*/  F2FP.F16.F32.PACK_AB R213, RZ, R213 ;  /* 0x000000d5ffd5723e */ /* 0x000fe200000000ff */
[----:B------:R-:W-:-:S10]  /*20220*/  FMUL R214, R214, R2 ;  /* 0x00000002d6d67220 */ /* 0x000fd40000400000 */
[----:B------:R0:W-:Y:S01]  /*20230*/  @P6 STG.E.U16 desc[UR36][R4.64+0x2f2], R213 ;  /* 0x0002f2d504006986 */ /* 0x0001e2000c101524 */
[----:B------:R-:W-:Y:S02]  /*20240*/  ISETP.GT.AND P6, PT, R0, 0x8, P2 ;  /* 0x000000080000780c */ /* 0x000fe400017c4270 */
[----:B------:R-:W-:Y:S01]  /*20250*/  F2FP.F16.F32.PACK_AB R214, RZ, R214 ;  /* 0x000000d6ffd6723e */ /* 0x000fe200000000ff */
[----:B------:R-:W-:-:S10]  /*20260*/  FMUL R215, R215, R2 ;  /* 0x00000002d7d77220 */ /* 0x000fd40000400000 */
[----:B0-----:R-:W-:Y:S02]  /*20270*/  @P6 IMAD.MOV.U32 R4, RZ, RZ, R6 ;  /* 0x000000ffff046224 */ /* 0x001fe400078e0006 */
[----:B------:R-:W-:-:S05]  /*20280*/  @P6 IMAD.MOV.U32 R5, RZ, RZ, R7 ;  /* 0x000000ffff056224 */ /* 0x000fca00078e0007 */
[----:B------:R0:W-:Y:S01]  /*20290*/  @P6 STG.E.U16 desc[UR36][R4.64+0x2f0], R214 ;  /* 0x0002f0d604006986 */ /* 0x0001e2000c101524 */
[----:B------:R-:W-:Y:S02]  /*202a0*/  ISETP.GT.AND P6, PT, R0, 0x8, P1 ;  /* 0x000000080000780c */ /* 0x000fe40000fc4270 */
[----:B------:R-:W-:Y:S01]  /*202b0*/  F2FP.F16.F32.PACK_AB R215, RZ, R215 ;  /* 0x000000d7ffd7723e */ /* 0x000fe200000000ff */
[----:B------:R-:W-:-:S10]  /*202c0*/  FMUL R24, R24, R2 ;  /* 0x0000000218187220 */ /* 0x000fd40000400000 */
[----:B------:R0:W-:Y:S01]  /*202d0*/  @P6 STG.E.U16 desc[UR36][R6.64+0x2f2], R215 ;  /* 0x0002f2d706006986 */ /* 0x0001e2000c101524 */
[----:B------:R-:W-:-:S04]  /*202e0*/  ISETP.GT.AND P6, PT, R3, 0xc0, PT ;  /* 0x000000c00300780c */ /* 0x000fc80003fc4270 */
        /* <DEDUP_REMOVED lines=419> */
[C---:B------:R-:W-:Y:S02]  /*21d20*/  ISETP.GT.AND P6, PT, R0.reuse, 0x80, P5 ;  /* 0x000000800000780c */ /* 0x040fe40002fc4270 */
[----:B------:R-:W-:Y:S02]  /*21d30*/  F2FP.F16.F32.PACK_AB R108, RZ, R108 ;  /* 0x0000006cff6c723e */ /* 0x000fe400000000ff */
[----:B------:R-:W-:Y:S01]  /*21d40*/  ISETP.GT.AND P5, PT, R0, 0x88, P5 ;  /* 0x000000880000780c */ /* 0x000fe20002fa4270 */
[-C--:B------:R-:W-:Y:S01]  /*21d50*/  FMUL R109, R109, R2.reuse ;  /* 0x000000026d6d7220 */ /* 0x080fe20000400000 */
[-C--:B------:R-:W-:Y:S01]  /*21d60*/  FMUL R110, R110, R2.reuse ;  /* 0x000000026e6e7220 */ /* 0x080fe20000400000 */
[----:B------:R-:W-:-:S06]  /*21d70*/  FMUL R111, R111, R2 ;  /* 0x000000026f6f7220 */ /* 0x000fcc0000400000 */
[----:B------:R0:W-:Y:S01]  /*21d80*/  @P6 STG.E.U16 desc[UR36][R8.64+0x2d0], R108 ;  /* 0x0002d06c08006986 */ /* 0x0001e2000c101524 */
[C---:B------:R-:W-:Y:S02]  /*21d90*/  ISETP.GT.AND P6, PT, R0.reuse, 0x80, P4 ;  /* 0x000000800000780c */ /* 0x040fe400027c4270 */
[----:B------:R-:W-:Y:S02]  /*21da0*/  ISETP.GT.AND P4, PT, R0, 0x88, P4 ;  /* 0x000000880000780c */ /* 0x000fe40002784270 */
[----:B------:R-:W-:Y:S02]  /*21db0*/  F2FP.F16.F32.PACK_AB R109, RZ, R109 ;  /* 0x0000006dff6d723e */ /* 0x000fe400000000ff */
[----:B------:R-:W-:Y:S02]  /*21dc0*/  F2FP.F16.F32.PACK_AB R110, RZ, R110 ;  /* 0x0000006eff6e723e */ /* 0x000fe400000000ff */
[----:B------:R-:W-:-:S05]  /*21dd0*/  F2FP.F16.F32.PACK_AB R111, RZ, R111 ;  /* 0x0000006fff6f723e */ /* 0x000fca00000000ff */
[----:B------:R0:W-:Y:S04]  /*21de0*/  @P6 STG.E.U16 desc[UR36][R8.64+0x2d2], R109 ;  /* 0x0002d26d08006986 */ /* 0x0001e8000c101524 */
[----:B------:R0:W-:Y:S01]  /*21df0*/  @P5 STG.E.U16 desc[UR36][R10.64+0x2d0], R110 ;  /* 0x0002d06e0a005986 */ /* 0x0001e2000c101524 */
[----:B------:R-:W-:-:S03]  /*21e00*/  ISETP.GT.AND P5, PT, R0, 0x80, P0 ;  /* 0x000000800000780c */ /* 0x000fc600007a4270 */
[----:B------:R0:W-:Y:S01]  /*21e10*/  @P4 STG.E.U16 desc[UR36][R10.64+0x2d2], R111 ;  /* 0x0002d26f0a004986 */ /* 0x0001e2000c101524 */
[----:B------:R-:W-:Y:S01]  /*21e20*/  ISETP.GT.AND P4, PT, R0, 0x80, P3 ;  /* 0x000000800000780c */ /* 0x000fe20001f84270 */
[-C--:B------:R-:W-:Y:S01]  /*21e30*/  FMUL R112, R112, R2.reuse ;  /* 0x0000000270707220 */ /* 0x080fe20000400000 */
[----:B------:R-:W-:-:S04]  /*21e40*/  FMUL R113, R113, R2 ;  /* 0x0000000271717220 */ /* 0x000fc80000400000 */
[----:B------:R-:W-:Y:S02]  /*21e50*/  F2FP.F16.F32.PACK_AB R112, RZ, R112 ;  /* 0x00000070ff70723e */ /* 0x000fe400000000ff */
[----:B------:R-:W-:Y:S02]  /*21e60*/  F2FP.F16.F32.PACK_AB R113, RZ, R113 ;  /* 0x00000071ff71723e */ /* 0x000fe400000000ff */
[C---:B------:R-:W-:Y:S01]  /*21e70*/  ISETP.GT.AND P0, PT, R0.reuse, 0x88, P0 ;  /* 0x000000880000780c */ /* 0x040fe20000704270 */
[----:B------:R0:W-:Y:S01]  /*21e80*/  @P5 STG.E.U16 desc[UR36][R8.64+0x2e0], R112 ;  /* 0x0002e07008005986 */ /* 0x0001e2000c101524 */
[C---:B------:R-:W-:Y:S02]  /*21e90*/  ISETP.GT.AND P3, PT, R0.reuse, 0x88, P3 ;  /* 0x000000880000780c */ /* 0x040fe40001f64270 */
[C---:B------:R-:W-:Y:S01]  /*21ea0*/  ISETP.GT.AND P5, PT, R0.reuse, 0x80, P2 ;  /* 0x000000800000780c */ /* 0x040fe200017a4270 */
[----:B------:R0:W-:Y:S01]  /*21eb0*/  @P4 STG.E.U16 desc[UR36][R8.64+0x2e2], R113 ;  /* 0x0002e27108004986 */ /* 0x0001e2000c101524 */
[----:B------:R-:W-:Y:S01]  /*21ec0*/  ISETP.GT.AND P4, PT, R0, 0x80, P1 ;  /* 0x000000800000780c */ /* 0x000fe20000f84270 */
[-C--:B------:R-:W-:Y:S01]  /*21ed0*/  FMUL R114, R114, R2.reuse ;  /* 0x0000000272727220 */ /* 0x080fe20000400000 */
[C---:B------:R-:W-:Y:S01]  /*21ee0*/  ISETP.GT.AND P2, PT, R0.reuse, 0x88, P2 ;  /* 0x000000880000780c */ /* 0x040fe20001744270 */
[-C--:B------:R-:W-:Y:S01]  /*21ef0*/  FMUL R115, R115, R2.reuse ;  /* 0x0000000273737220 */ /* 0x080fe20000400000 */
[----:B------:R-:W-:Y:S01]  /*21f00*/  ISETP.GT.AND P1, PT, R0, 0x88, P1 ;  /* 0x000000880000780c */ /* 0x000fe20000f24270 */
[-C--:B------:R-:W-:Y:S01]  /*21f10*/  FMUL R116, R116, R2.reuse ;  /* 0x0000000274747220 */ /* 0x080fe20000400000 */
[-C--:B------:R-:W-:Y:S01]  /*21f20*/  FMUL R117, R117, R2.reuse ;  /* 0x0000000275757220 */ /* 0x080fe20000400000 */
[-C--:B------:R-:W-:Y:S01]  /*21f30*/  FMUL R118, R118, R2.reuse ;  /* 0x0000000276767220 */ /* 0x080fe20000400000 */
[----:B------:R-:W-:Y:S01]  /*21f40*/  FMUL R119, R119, R2 ;  /* 0x0000000277777220 */ /* 0x000fe20000400000 */
[----:B------:R-:W-:-:S02]  /*21f50*/  F2FP.F16.F32.PACK_AB R114, RZ, R114 ;  /* 0x00000072ff72723e */ /* 0x000fc400000000ff */
[----:B------:R-:W-:Y:S02]  /*21f60*/  F2FP.F16.F32.PACK_AB R115, RZ, R115 ;  /* 0x00000073ff73723e */ /* 0x000fe400000000ff */
[----:B------:R-:W-:Y:S02]  /*21f70*/  F2FP.F16.F32.PACK_AB R116, RZ, R116 ;  /* 0x00000074ff74723e */ /* 0x000fe400000000ff */
[----:B------:R-:W-:Y:S02]  /*21f80*/  F2FP.F16.F32.PACK_AB R117, RZ, R117 ;  /* 0x00000075ff75723e */ /* 0x000fe400000000ff */
[----:B------:R-:W-:Y:S02]  /*21f90*/  F2FP.F16.F32.PACK_AB R118, RZ, R118 ;  /* 0x00000076ff76723e */ /* 0x000fe400000000ff */
[----:B------:R-:W-:Y:S01]  /*21fa0*/  F2FP.F16.F32.PACK_AB R119, RZ, R119 ;  /* 0x00000077ff77723e */ /* 0x000fe200000000ff */
[----:B------:R0:W-:Y:S04]  /*21fb0*/  @P0 STG.E.U16 desc[UR36][R10.64+0x2e0], R114 ;  /* 0x0002e0720a000986 */ /* 0x0001e8000c101524 */
[----:B------:R0:W-:Y:S04]  /*21fc0*/  @P3 STG.E.U16 desc[UR36][R10.64+0x2e2], R115 ;  /* 0x0002e2730a003986 */ /* 0x0001e8000c101524 */
[----:B------:R0:W-:Y:S04]  /*21fd0*/  @P5 STG.E.U16 desc[UR36][R8.64+0x2f0], R116 ;  /* 0x0002f07408005986 */ /* 0x0001e8000c101524 */
[----:B------:R0:W-:Y:S04]  /*21fe0*/  @P4 STG.E.U16 desc[UR36][R8.64+0x2f2], R117 ;  /* 0x0002f27508004986 */ /* 0x0001e8000c101524 */
[----:B------:R0:W-:Y:S04]  /*21ff0*/  @P2 STG.E.U16 desc[UR36][R10.64+0x2f0], R118 ;  /* 0x0002f0760a002986 */ /* 0x0001e8000c101524 */
[----:B------:R0:W-:Y:S02]  /*22000*/  @P1 STG.E.U16 desc[UR36][R10.64+0x2f2], R119 ;  /* 0x0002f2770a001986 */ /* 0x0001e4000c101524 */
.L_x_796:
[----:B------:R-:W-:Y:S05]  /*22010*/  BSYNC B0 ;  /* 0x0000000000007941 */ /* 0x000fea0003800000 */
.L_x_32:
[----:B0-----:R-:W2:Y:S04]  /*22020*/  LDL.LU R5, [R1+0x30c] ;  /* 0x00030c0001057983 */ /* 0x001ea80000300800 */
[----:B------:R-:W2:Y:S01]  /*22030*/  LDL.LU R4, [R1+0x310] ;  /* 0x0003100001047983 */ /* 0x000ea20000300800 */
[----:B------:R-:W-:Y:S01]  /*22040*/  ULDC UR4, c[0x0][0xc] ;  /* 0x0000030000047ab9 */ /* 0x000fe20000000800 */
[----:B------:R-:W-:Y:S01]  /*22050*/  ULDC UR5, c[0x0][0x10] ;  /* 0x0000040000057ab9 */ /* 0x000fe20000000800 */
[----:B------:R-:W2:Y:S01]  /*22060*/  LDC R3, c[0x0][0x14] ;  /* 0x00000500ff037b82 */ /* 0x000ea20000000800 */
[----:B------:R-:W-:Y:S01]  /*22070*/  UIMAD.WIDE.U32 UR4, UR4, UR5, URZ ;  /* 0x00000005040472a5 */ /* 0x000fe2000f8e003f */
[----:B------:R-:W-:Y:S01]  /*22080*/  PRMT R0, RZ, 0x7610, R0 ;  /* 0x00007610ff007816 */ /* 0x000fe20000000000 */
[----:B------:R-:W-:-:S04]  /*22090*/  IMAD.MOV.U32 R19, RZ, RZ, -0x1 ;  /* 0xffffffffff137424 */ /* 0x000fc800078e00ff */
[----:B--2---:R-:W-:-:S04]  /*220a0*/  IMAD.WIDE.U32 R4, R3, UR4, R4 ;  /* 0x0000000403047c25 */ /* 0x004fc8000f8e0004 */
[----:B------:R-:W-:Y:S01]  /*220b0*/  IMAD R3, R3, UR5, RZ ;  /* 0x0000000503037c24 */ /* 0x000fe2000f8e02ff */
[----:B------:R-:W-:Y:S01]  /*220c0*/  ULDC.64 UR4, c[0x0][0x650] ;  /* 0x0001940000047ab9 */ /* 0x000fe20000000a00 */
[----:B------:R-:W-:Y:S01]  /*220d0*/  IMAD.MOV.U32 R25, RZ, RZ, R4 ;  /* 0x000000ffff197224 */ /* 0x000fe200078e0004 */
[----:B------:R-:W-:Y:S01]  /*220e0*/  ISETP.GE.U32.AND P0, PT, R4, UR4, PT ;  /* 0x0000000404007c0c */ /* 0x000fe2000bf06070 */
[----:B------:R-:W-:Y:S02]  /*220f0*/  IMAD.IADD R28, R5, 0x1, R3 ;  /* 0x00000001051c7824 */ /* 0x000fe400078e0203 */
[----:B------:R-:W-:-:S03]  /*22100*/  IMAD.MOV.U32 R3, RZ, RZ, -0x1 ;  /* 0xffffffffff037424 */ /* 0x000fc600078e00ff */
[----:B------:R0:W-:Y:S01]  /*22110*/  STL [R1+0x30c], R28 ;  /* 0x00030c1c01007387 */ /* 0x0001e20000100800 */
[----:B------:R-:W-:-:S03]  /*22120*/  ISETP.GE.U32.AND.EX P0, PT, R28, UR5, PT, P0 ;  /* 0x000000051c007c0c */ /* 0x000fc6000bf06100 */
[----:B------:R0:W-:Y:S04]  /*22130*/  STL [R1+0x310], R25 ;  /* 0x0003101901007387 */ /* 0x0001e80000100800 */
[----:B------:R0:W-:Y:S06]  /*22140*/  STL [R1+0x308], R3 ;  /* 0x0003080301007387 */ /* 0x0001ec0000100800 */
[----:B------:R-:W-:Y:S05]  /*22150*/  @P0 BRA `(.L_x_797) ;  /* 0x0000000400740947 */ /* 0x000fea0003800000 */
[----:B------:R-:W2:Y:S01]  /*22160*/  S2R R18, SR_CTAID.X ;  /* 0x0000000000127919 */ /* 0x000ea20000002500 */
[----:B---3--:R-:W3:Y:S01]  /*22170*/  LDC.64 R10, c[0x0][0x628] ;  /* 0x00018a00ff0a7b82 */ /* 0x008ee20000000a00 */
[----:B------:R-:W-:Y:S01]  /*22180*/  ULDC UR4, c[0x0][0x150] ;  /* 0x0000540000047ab9 */ /* 0x000fe20000000800 */
[----:B----4-:R-:W-:Y:S01]  /*22190*/  IMAD.MOV.U32 R8, RZ, RZ, R25 ;  /* 0x000000ffff087224 */ /* 0x010fe200078e0019 */
[----:B------:R-:W4:Y:S01]  /*221a0*/  S2R R20, SR_CTAID.Y ;  /* 0x0000000000147919 */ /* 0x000f220000002600 */
[----:B------:R-:W-:-:S04]  /*221b0*/  IMAD.MOV.U32 R9, RZ, RZ, R28 ;  /* 0x000000ffff097224 */ /* 0x000fc800078e001c */
[----:B------:R-:W0:Y:S08]  /*221c0*/  LDC R21, c[0x0][0x144] ;  /* 0x00005100ff157b82 */ /* 0x000e300000000800 */
[----:B-1----:R-:W1:Y:S08]  /*221d0*/  LDC R12, c[0x0][0x630] ;  /* 0x00018c00ff0c7b82 */ /* 0x002e700000000800 */
[----:B------:R-:W0:Y:S01]  /*221e0*/  LDC.64 R14, c[0x0][0x620] ;  /* 0x00018800ff0e7b82 */ /* 0x000e220000000a00 */
[----:B---3--:R-:W-:-:S04]  /*221f0*/  ISETP.NE.U32.AND P0, PT, R10, RZ, PT ;  /* 0x000000ff0a00720c */ /* 0x008fc80003f05070 */
[----:B------:R-:W-:Y:S02]  /*22200*/  ISETP.NE.AND.EX P0, PT, R11, RZ, PT, P0 ;  /* 0x000000ff0b00720c */ /* 0x000fe40003f05300 */
[----:B--2---:R-:W-:-:S05]  /*22210*/  I2FP.F32.U32 R0, R18 ;  /* 0x0000001200007245 */ /* 0x004fca0000201000 */
[----:B------:R-:W-:-:S04]  /*22220*/  FMUL R0, R0, UR4 ;  /* 0x0000000400007c20 */ /* 0x000fc80008400000 */
[----:B------:R2:W3:Y:S02]  /*22230*/  F2I.U32.TRUNC.NTZ R19, R0 ;  /* 0x0000000000137305 */ /* 0x0004e4000020f000 */
[----:B-1--4-:R-:W-:Y:S05]  /*22240*/  @!P0 BRA `(.L_x_798) ;  /* 0x0000000000288947 */ /* 0x012fea0003800000 */
[----:B--2---:R-:W0:Y:S02]  /*22250*/  LDC R0, c[0x0][0x634] ;  /* 0x00018d00ff007b82 */ /* 0x004e240000000800 */
[----:B0-----:R-:W-:-:S05]  /*22260*/  IADD3 R3, P0, R25, R0, RZ ;  /* 0x0000000019037210 */ /* 0x001fca0007f1e0ff */
        /* <DEDUP_REMOVED lines=8> */
.L_x_798:
[-CC-:B------:R-:W-:Y:S01]  /*222f0*/  SHF.R.U64 R13, R8, R12.reuse, R9.reuse ;  /* 0x0000000c080d7219 */ /* 0x180fe20000001209 */
[----:B------:R-:W1:Y:S01]  /*22300*/  LDC.64 R26, c[0x0][0x640] ;  /* 0x00019000ff1a7b82 */ /* 0x000e620000000a00 */
[----:B--2---:R-:W-:Y:S01]  /*22310*/  SHF.R.U32.HI R0, RZ, R12, R9 ;  /* 0x0000000cff007219 */ /* 0x004fe20000011609 */
[----:B------:R-:W-:Y:S01]  /*22320*/  IMAD.MOV.U32 R4, RZ, RZ, R25 ;  /* 0x000000ffff047224 */ /* 0x000fe200078e0019 */
[----:B0-----:R-:W-:Y:S01]  /*22330*/  IADD3 R3, P0, RZ, -R13, RZ ;  /* 0x8000000dff037210 */ /* 0x001fe20007f1e0ff */
[----:B---3--:R-:W-:Y:S01]  /*22340*/  IMAD.MOV R19, RZ, RZ, -R19 ;  /* 0x000000ffff137224 */ /* 0x008fe200078e0a13 */
[----:B------:R-:W-:Y:S01]  /*22350*/  ULDC UR4, c[0x0][0x154] ;  /* 0x0000550000047ab9 */ /* 0x000fe20000000800 */
[----:B------:R-:W-:Y:S02]  /*22360*/  IMAD.MOV.U32 R7, RZ, RZ, 0x1 ;  /* 0x00000001ff077424 */ /* 0x000fe400078e00ff */
[----:B------:R-:W0:Y:S01]  /*22370*/  LDC R6, c[0x0][0x618] ;  /* 0x00018600ff067b82 */ /* 0x000e220000000800 */
[----:B------:R-:W-:-:S02]  /*22380*/  IMAD.X R5, RZ, RZ, ~R0, P0 ;  /* 0x000000ffff057224 */ /* 0x000fc400000e0e00 */
[----:B------:R-:W-:Y:S02]  /*22390*/  IMAD R21, R21, R19, R18 ;  /* 0x0000001315157224 */ /* 0x000fe400078e0212 */
[-C--:B------:R-:W-:Y:S02]  /*223a0*/  IMAD R0, R5, R14.reuse, RZ ;  /* 0x0000000e05007224 */ /* 0x080fe400078e02ff */
[----:B------:R-:W-:Y:S01]  /*223b0*/  IMAD.MOV.U32 R5, RZ, RZ, R28 ;  /* 0x000000ffff057224 */ /* 0x000fe200078e001c */
[----:B------:R-:W2:Y:S01]  /*223c0*/  LDC R8, c[0x0][0x608] ;  /* 0x00018200ff087b82 */ /* 0x000ea20000000800 */
[----:B------:R-:W-:-:S04]  /*223d0*/  IMAD.WIDE.U32 R4, R3, R14, R4 ;  /* 0x0000000e03047225 */ /* 0x000fc800078e0004 */
[----:B------:R-:W-:-:S03]  /*223e0*/  IMAD R3, R3, R15, R0 ;  /* 0x0000000f03037224 */ /* 0x000fc600078e0200 */
[----:B------:R-:W3:Y:S01]  /*223f0*/  LDC R24, c[0x0][0x658] ;  /* 0x00019600ff187b82 */ /* 0x000ee20000000800 */
[----:B------:R-:W-:Y:S01]  /*22400*/  I2FP.F32.U32 R0, R20 ;  /* 0x0000001400007245 */ /* 0x000fe20000201000 */
[----:B------:R-:W-:Y:S01]  /*22410*/  IMAD.IADD R3, R5, 0x1, R3 ;  /* 0x0000000105037824 */ /* 0x000fe200078e0203 */
[----:B-1----:R-:W-:Y:S01]  /*22420*/  ISETP.NE.U32.AND P0, PT, R26, RZ, PT ;  /* 0x000000ff1a00720c */ /* 0x002fe20003f05070 */
[----:B------:R-:W-:Y:S02]  /*22430*/  IMAD.MOV.U32 R5, RZ, RZ, -0x1 ;  /* 0xffffffffff057424 */ /* 0x000fe400078e00ff */
[----:B------:R-:W-:Y:S02]  /*22440*/  FMUL R0, R0, UR4 ;  /* 0x0000000400007c20 */ /* 0x000fe40008400000 */
[----:B------:R-:W1:Y:S01]  /*22450*/  LDC R19, c[0x0][0x148] ;  /* 0x00005200ff137b82 */ /* 0x000e620000000800 */
[----:B0-----:R-:W-:Y:S01]  /*22460*/  SHF.R.U64 R12, R4, R6, R3 ;  /* 0x00000006040c7219 */ /* 0x001fe20000001203 */
[----:B------:R0:W4:Y:S01]  /*22470*/  F2I.U32.TRUNC.NTZ R15, R0 ;  /* 0x00000000000f7305 */ /* 0x000122000020f000 */
[----:B------:R-:W-:-:S02]  /*22480*/  ISETP.NE.AND.EX P0, PT, R27, RZ, PT, P0 ;  /* 0x000000ff1b00720c */ /* 0x000fc40003f05300 */
[----:B------:R-:W-:-:S03]  /*22490*/  SHF.R.U32.HI R3, RZ, R6, R3 ;  /* 0x00000006ff037219 */ /* 0x000fc60000011603 */
[----:B------:R-:W0:Y:S01]  /*224a0*/  LDC R18, c[0x0][0x600] ;  /* 0x00018000ff127b82 */ /* 0x000e220000000800 */
[-CC-:B--2---:R-:W-:Y:S02]  /*224b0*/  SHF.R.U64 R10, R12, R8.reuse, R3.reuse ;  /* 0x000000080c0a7219 */ /* 0x184fe40000001203 */
[----:B------:R-:W-:-:S05]  /*224c0*/  SHF.R.U32.HI R3, RZ, R8, R3 ;  /* 0x00000008ff037219 */ /* 0x000fca0000011603 */
[----:B------:R-:W2:Y:S01]  /*224d0*/  LDC R28, c[0x0][0x648] ;  /* 0x00019200ff1c7b82 */ /* 0x000ea20000000800 */
[-C--:B---3--:R-:W-:Y:S02]  /*224e0*/  SHF.L.U32 R4, R5, R24.reuse, RZ ;  /* 0x0000001805047219 */ /* 0x088fe400000006ff */
[--C-:B------:R-:W-:Y:S02]  /*224f0*/  SHF.R.U64 R14, R10, R24, R3.reuse ;  /* 0x000000180a0e7219 */ /* 0x100fe40000001203 */
[----:B------:R-:W-:Y:S02]  /*22500*/  LOP3.LUT R25, RZ, R4, RZ, 0x33, !PT ;  /* 0x00000004ff197212 */ /* 0x000fe400078e33ff */
[-C--:B------:R-:W-:Y:S01]  /*22510*/  SHF.R.U32.HI R5, RZ, R24.reuse, R3 ;  /* 0x00000018ff057219 */ /* 0x080fe20000011603 */
[----:B------:R-:W3:Y:S01]  /*22520*/  LDC R29, c[0x0][0x638] ;  /* 0x00018e00ff1d7b82 */ /* 0x000ee20000000800 */
[----:B------:R-:W-:Y:S01]  /*22530*/  SHF.L.U32 R234, R7, R24, RZ ;  /* 0x0000001807ea7219 */ /* 0x000fe200000006ff */
[----:B------:R-:W-:-:S06]  /*22540*/  IMAD.MOV.U32 R4, RZ, RZ, R14 ;  /* 0x000000ffff047224 */ /* 0x000fcc00078e000e */
[----:B------:R-:W0:Y:S01]  /*22550*/  LDC R30, c[0x0][0x610] ;  /* 0x00018400ff1e7b82 */ /* 0x000e220000000800 */
[----:B----4-:R-:W-:Y:S05]  /*22560*/  @!P0 BRA `(.L_x_799) ;  /* 0x0000000000288947 */ /* 0x010fea0003800000 */
        /* <DEDUP_REMOVED lines=10> */
.L_x_799:
[----:B------:R-:W4:Y:S01]  /*22610*/  LDC R3, c[0x0][0x65c] ;  /* 0x00019700ff037b82 */ /* 0x000f220000000800 */
[----:B------:R1:W-:Y:S01]  /*22620*/  STL [R1+0x308], R13 ;  /* 0x0003080d01007387 */ /* 0x0003e20000100800 */
[----:B0-2---:R-:W-:Y:S01]  /*22630*/  SHF.R.U64 R0, R4, R28, R5 ;  /* 0x0000001c04007219 */ /* 0x005fe20000001205 */
[----:B------:R-:W-:Y:S01]  /*22640*/  VIADD R7, R18, 0xffffffff ;  /* 0xffffffff12077836 */ /* 0x000fe20000000000 */
[----:B------:R-:W-:Y:S01]  /*22650*/  LOP3.LUT R5, R10, R25, RZ, 0xc0, !PT ;  /* 0x000000190a057212 */ /* 0x000fe200078ec0ff */
[----:B------:R-:W-:Y:S02]  /*22660*/  IMAD.MOV R15, RZ, RZ, -R15 ;  /* 0x000000ffff0f7224 */ /* 0x000fe400078e0a0f */
[----:B------:R-:W-:Y:S02]  /*22670*/  IMAD.MOV.U32 R4, RZ, RZ, 0x1 ;  /* 0x00000001ff047424 */ /* 0x000fe400078e00ff */
[----:B------:R-:W-:Y:S01]  /*22680*/  IMAD R234, R234, R0, R5 ;  /* 0x00000000eaea7224 */ /* 0x000fe200078e0205 */
[----:B------:R-:W-:-:S02]  /*22690*/  LOP3.LUT R5, R12, R7, RZ, 0xc0, !PT ;  /* 0x000000070c057212 */ /* 0x000fc400078ec0ff */
[----:B----4-:R-:W-:Y:S01]  /*226a0*/  ISETP.NE.AND P0, PT, R3, 0x1, PT ;  /* 0x000000010300780c */ /* 0x010fe20003f05270 */
[----:B------:R-:W-:-:S04]  /*226b0*/  IMAD.MOV R3, RZ, RZ, -R0 ;  /* 0x000000ffff037224 */ /* 0x000fc800078e0a00 */
[----:B---3--:R-:W-:-:S04]  /*226c0*/  IMAD R0, R3, R29, R14 ;  /* 0x0000001d03007224 */ /* 0x008fc800078e020e */
[----:B------:R-:W-:Y:S01]  /*226d0*/  IMAD R3, R0, R18, R5 ;  /* 0x0000001200037224 */ /* 0x000fe200078e0205 */
[----:B------:R-:W-:-:S03]  /*226e0*/  PRMT R0, R4, 0x7610, R0 ;  /* 0x0000761004007816 */ /* 0x000fc60000000000 */
[----:B-1----:R-:W-:-:S04]  /*226f0*/  @P0 IMAD R21, R19, R15, R20 ;  /* 0x0000000f13150224 */ /* 0x002fc800078e0214 */
[----:B------:R-:W-:-:S05]  /*22700*/  IMAD R234, R234, R30, R21 ;  /* 0x0000001eeaea7224 */ /* 0x000fca00078e0215 */
[----:B------:R-:W-:Y:S02]  /*22710*/  SEL R19, R3, R234, !P0 ;  /* 0x000000ea03137207 */ /* 0x000fe40004000000 */
[----:B------:R-:W-:-:S07]  /*22720*/  SEL R234, R234, R3, !P0 ;  /* 0x00000003eaea7207 */ /* 0x000fce0004000000 */
.L_x_797:
[----:B------:R-:W-:Y:S01]  /*22730*/  LOP3.LUT P0, RZ, R0, 0xff, RZ, 0xc0, !PT ;  /* 0x000000ff00ff7812 */ /* 0x000fe2000780c0ff */
[----:B------:R-:W-:-:S12]  /*22740*/  IMAD.MOV.U32 R18, RZ, RZ, R234 ;  /* 0x000000ffff127224 */ /* 0x000fd800078e00ea */
[----:B------:R-:W-:Y:S05]  /*22750*/  @P0 BRA `(.L_x_800) ;  /* 0xfffffde800dc0947 */ /* 0x000fea000383ffff */
[----:B------:R-:W-:Y:S05]  /*22760*/  EXIT ;  /* 0x000000000000794d */ /* 0x000fea0003800000 */
.L_x_7:
[----:B------:R-:W2:Y:S01]  /*22770*/  LDL R20, [R1+0x310] ;  /* 0x0003100001147983 */ /* 0x000ea20000100800 */
[----:B------:R-:W-:-:S03]  /*22780*/  ULDC.64 UR4, c[0x0][0x650] ;  /* 0x0001940000047ab9 */ /* 0x000fc60000000a00 */
[----:B------:R-:W3:Y:S01]  /*22790*/  LDL R21, [R1+0x30c] ;  /* 0x00030c0001157983 */ /* 0x000ee20000100800 */
[----:B------:R-:W-:Y:S01]  /*227a0*/  PRMT R4, RZ, 0x7610, R4 ;  /* 0x00007610ff047816 */ /* 0x000fe20000000004 */
[----:B------:R-:W-:Y:S02]  /*227b0*/  IMAD.MOV.U32 R3, RZ, RZ, -0x1 ;  /* 0xffffffffff037424 */ /* 0x000fe400078e00ff */
[----:B------:R-:W-:Y:S02]  /*227c0*/  IMAD.MOV.U32 R5, RZ, RZ, -0x1 ;  /* 0xffffffffff057424 */ /* 0x000fe400078e00ff */
[----:B------:R-:W-:Y:S01]  /*227d0*/  IMAD.MOV.U32 R11, RZ, RZ, -0x1 ;  /* 0xffffffffff0b7424 */ /* 0x000fe200078e00ff */
[----:B--2---:R-:W-:-:S04]  /*227e0*/  ISETP.GE.U32.AND P0, PT, R20, UR4, PT ;  /* 0x0000000414007c0c */ /* 0x004fc8000bf06070 */
[----:B---3--:R-:W-:-:S13]  /*227f0*/  ISETP.GE.U32.AND.EX P0, PT, R21, UR5, PT, P0 ;  /* 0x0000000515007c0c */ /* 0x008fda000bf06100 */
[----:B------:R-:W-:Y:S05]  /*22800*/  @P0 BRA `(.L_x_801) ;  /* 0x0000000400340947 */ /* 0x000fea0003800000 */
        /* <DEDUP_REMOVED lines=18> */
.L_x_802:
[----:B0-----:R-:W0:Y:S01]  /*22930*/  LDC.64 R24, c[0x0][0x640] ;  /* 0x00019000ff187b82 */ /* 0x001e220000000a00 */
[-CC-:B------:R-:W-:Y:S01]  /*22940*/  SHF.R.U64 R16, R12, R8.reuse, R13.reuse ;  /* 0x000000080c107219 */ /* 0x180fe2000000120d */
[----:B------:R-:W-:Y:S01]  /*22950*/  IMAD.MOV.U32 R4, RZ, RZ, R20 ;  /* 0x000000ffff047224 */ /* 0x000fe200078e0014 */
[----:B------:R-:W-:Y:S01]  /*22960*/  SHF.R.U32.HI R3, RZ, R8, R13 ;  /* 0x00000008ff037219 */ /* 0x000fe2000001160d */
[----:B------:R-:W-:Y:S01]  /*22970*/  IMAD.MOV.U32 R5, RZ, RZ, R21 ;  /* 0x000000ffff057224 */ /* 0x000fe200078e0015 */
[----:B------:R-:W-:Y:S01]  /*22980*/  IADD3 R11, P0, RZ, -R16, RZ ;  /* 0x80000010ff0b7210 */ /* 0x000fe20007f1e0ff */
[----:B------:R-:W-:Y:S02]  /*22990*/  IMAD.MOV.U32 R23, RZ, RZ, 0x1 ;  /* 0x00000001ff177424 */ /* 0x000fe400078e00ff */
[----:B------:R-:W1:Y:S02]  /*229a0*/  LDC R10, c[0x0][0x618] ;  /* 0x00018600ff0a7b82 */ /* 0x000e640000000800 */
[----:B------:R-:W-:-:S02]  /*229b0*/  IMAD.X R3, RZ, RZ, ~R3, P0 ;  /* 0x000000ffff037224 */ /* 0x000fc400000e0e03 */
[----:B------:R-:W-:-:S04]  /*229c0*/  IMAD.WIDE.U32 R4, R11, R18, R4 ;  /* 0x000000120b047225 */ /* 0x000fc800078e0004 */
[----:B------:R-:W2:Y:S01]  /*229d0*/  LDC R12, c[0x0][0x608] ;  /* 0x00018200ff0c7b82 */ /* 0x000ea20000000800 */
[----:B------:R-:W-:-:S04]  /*229e0*/  IMAD R8, R3, R18, RZ ;  /* 0x0000001203087224 */ /* 0x000fc800078e02ff */
[----:B------:R-:W-:-:S03]  /*229f0*/  IMAD R3, R11, R19, R8 ;  /* 0x000000130b037224 */ /* 0x000fc600078e0208 */
[----:B------:R-:W3:Y:S01]  /*22a00*/  LDC R22, c[0x0][0x658] ;  /* 0x00019600ff167b82 */ /* 0x000ee20000000800 */
[----:B------:R-:W-:Y:S01]  /*22a10*/  IMAD.IADD R3, R5, 0x1, R3 ;  /* 0x0000000105037824 */ /* 0x000fe200078e0203 */
[----:B0-----:R-:W-:Y:S01]  /*22a20*/  ISETP.NE.U32.AND P0, PT, R24, RZ, PT ;  /* 0x000000ff1800720c */ /* 0x001fe20003f05070 */
[----:B------:R-:W-:-:S03]  /*22a30*/  IMAD.MOV.U32 R5, RZ, RZ, -0x1 ;  /* 0xffffffffff057424 */ /* 0x000fc600078e00ff */
[----:B------:R-:W-:Y:S02]  /*22a40*/  ISETP.NE.AND.EX P0, PT, R25, RZ, PT, P0 ;  /* 0x000000ff1900720c */ /* 0x000fe40003f05300 */
[----:B------:R-:W0:Y:S01]  /*22a50*/  LDC R17, c[0x0][0x600] ;  /* 0x00018000ff117b82 */ /* 0x000e220000000800 */
[-CC-:B-1----:R-:W-:Y:S02]  /*22a60*/  SHF.R.U64 R8, R4, R10.reuse, R3.reuse ;  /* 0x0000000a04087219 */ /* 0x182fe40000001203 */
[----:B------:R-:W-:-:S05]  /*22a70*/  SHF.R.U32.HI R3, RZ, R10, R3 ;  /* 0x0000000aff037219 */ /* 0x000fca0000011603 */
[----:B------:R-:W1:Y:S01]  /*22a80*/  LDC R19, c[0x0][0x648] ;  /* 0x00019200ff137b82 */ /* 0x000e620000000800 */
[-CC-:B--2---:R-:W-:Y:S02]  /*22a90*/  SHF.R.U64 R18, R8, R12.reuse, R3.reuse ;  /* 0x0000000c08127219 */ /* 0x184fe40000001203 */
[----:B------:R-:W-:-:S05]  /*22aa0*/  SHF.R.U32.HI R3, RZ, R12, R3 ;  /* 0x0000000cff037219 */ /* 0x000fca0000011603 */
[----:B------:R-:W2:Y:S01]  /*22ab0*/  LDC R21, c[0x0][0x638] ;  /* 0x00018e00ff157b82 */ /* 0x000ea20000000800 */
[-C--:B---3--:R-:W-:Y:S02]  /*22ac0*/  SHF.L.U32 R4, R5, R22.reuse, RZ ;  /* 0x0000001605047219 */ /* 0x088fe400000006ff */
[--C-:B------:R-:W-:Y:S02]  /*22ad0*/  SHF.R.U64 R20, R18, R22, R3.reuse ;  /* 0x0000001612147219 */ /* 0x100fe40000001203 */
[----:B------:R-:W-:Y:S02]  /*22ae0*/  LOP3.LUT R27, RZ, R4, RZ, 0x33, !PT ;  /* 0x00000004ff1b7212 */ /* 0x000fe400078e33ff */
[----:B------:R-:W-:Y:S01]  /*22af0*/  SHF.R.U32.HI R5, RZ, R22, R3 ;  /* 0x00000016ff057219 */ /* 0x000fe20000011603 */
[----:B------:R-:W3:Y:S01]  /*22b00*/  LDC R26, c[0x0][0x610] ;  /* 0x00018400ff1a7b82 */ /* 0x000ee20000000800 */
[----:B------:R-:W-:Y:S01]  /*22b10*/  IMAD.MOV.U32 R4, RZ, RZ, R20 ;  /* 0x000000ffff047224 */ /* 0x000fe200078e0014 */
[----:B------:R-:W-:Y:S06]  /*22b20*/  @!P0 BRA `(.L_x_803) ;  /* 0x0000000000288947 */ /* 0x000fec0003800000 */
        /* <DEDUP_REMOVED lines=10> */
.L_x_803:
[----:B------:R-:W4:Y:S01]  /*22bd0*/  LDC R3, c[0x0][0x65c] ;  /* 0x00019700ff037b82 */ /* 0x000f220000000800 */
[----:B-1----:R-:W-:Y:S01]  /*22be0*/  SHF.R.U64 R4, R4, R19, R5 ;  /* 0x0000001304047219 */ /* 0x002fe20000001205 */
[----:B0-----:R-:W-:Y:S01]  /*22bf0*/  VIADD R11, R17, 0xffffffff ;  /* 0xffffffff110b7836 */ /* 0x001fe20000000000 */
[----:B------:R-:W-:-:S03]  /*22c00*/  SHF.L.U32 R5, R23, R22, RZ ;  /* 0x0000001617057219 */ /* 0x000fc600000006ff */
[----:B------:R-:W-:Y:S01]  /*22c10*/  IMAD.MOV R7, RZ, RZ, -R4 ;  /* 0x000000ffff077224 */ /* 0x000fe200078e0a04 */
[----:B------:R-:W-:Y:S01]  /*22c20*/  LOP3.LUT R8, R8, R11, RZ, 0xc0, !PT ;  /* 0x0000000b08087212 */ /* 0x000fe200078ec0ff */
[----:B------:R-:W-:Y:S01]  /*22c30*/  IMAD.MOV.U32 R11, RZ, RZ, R16 ;  /* 0x000000ffff0b7224 */ /* 0x000fe200078e0010 */
[----:B----4-:R-:W-:Y:S02]  /*22c40*/  ISETP.NE.AND P0, PT, R3, 0x1, PT ;  /* 0x000000010300780c */ /* 0x010fe40003f05270 */
[----:B------:R-:W-:-:S05]  /*22c50*/  LOP3.LUT R3, R18, R27, RZ, 0xc0, !PT ;  /* 0x0000001b12037212 */ /* 0x000fca00078ec0ff */
[----:B------:R-:W-:Y:S02]  /*22c60*/  IMAD R5, R5, R4, R3 ;  /* 0x0000000405057224 */ /* 0x000fe400078e0203 */
[----:B--2---:R-:W-:Y:S02]  /*22c70*/  IMAD R3, R7, R21, R20 ;  /* 0x0000001507037224 */ /* 0x004fe400078e0214 */
[----:B------:R-:W-:Y:S02]  /*22c80*/  IMAD.MOV.U32 R4, RZ, RZ, 0x1 ;  /* 0x00000001ff047424 */ /* 0x000fe400078e00ff */
[----:B------:R-:W-:Y:S02]  /*22c90*/  @P0 IMAD R2, R9, R14, R6 ;  /* 0x0000000e09020224 */ /* 0x000fe400078e0206 */
[----:B------:R-:W-:Y:S02]  /*22ca0*/  IMAD R3, R3, R17, R8 ;  /* 0x0000001103037224 */ /* 0x000fe400078e0208 */
[----:B---3--:R-:W-:-:S05]  /*22cb0*/  IMAD R2, R5, R26, R2 ;  /* 0x0000001a05027224 */ /* 0x008fca00078e0202 */
[----:B------:R-:W-:Y:S02]  /*22cc0*/  SEL R5, R3, R2, !P0 ;  /* 0x0000000203057207 */ /* 0x000fe40004000000 */
[----:B------:R-:W-:-:S07]  /*22cd0*/  SEL R3, R2, R3, !P0 ;  /* 0x0000000302037207 */ /* 0x000fce0004000000 */
.L_x_801:
[----:B------:R-:W-:-:S08]  /*22ce0*/  NOP ;  /* 0x0000000000007918 */ /* 0x000fd00000000000 */
[----:B0-----:R-:W0:-:S00]  /*22cf0*/  USETMAXREG.DEALLOC.CTAPOOL 0x18 ;  /* 0x00000018000079c8 */ /* 0x001e0000080e0500 */
[----:B0-----:R-:W-:-:S13]  /*22d00*/  ISETP.NE.AND P0, PT, R0, RZ, PT ;  /* 0x000000ff0000720c */ /* 0x001fda0003f05270 */
[----:B------:R-:W-:Y:S05]  /*22d10*/  @P0 EXIT ;  /* 0x000000000000094d */ /* 0x000fea0003800000 */
[----:B------:R-:W-:Y:S01]  /*22d20*/  LOP3.LUT P0, RZ, R4, 0xff, RZ, 0xc0, !PT ;  /* 0x000000ff04ff7812 */ /* 0x000fe2000780c0ff */
[----:B------:R-:W-:Y:S02]  /*22d30*/  IMAD.MOV.U32 R7, RZ, RZ, 0x1 ;  /* 0x00000001ff077424 */ /* 0x000fe400078e00ff */
[----:B------:R-:W-:-:S10]  /*22d40*/  IMAD.MOV.U32 R8, RZ, RZ, RZ ;  /* 0x000000ffff087224 */ /* 0x000fd400078e00ff */
[----:B------:R-:W-:Y:S05]  /*22d50*/  @!P0 BRA `(.L_x_804) ;  /* 0x0000000c00588947 */ /* 0x000fea0003800000 */
[----:B------:R-:W2:Y:S01]  /*22d60*/  LDL R2, [R1+0x304] ;  /* 0x0003040001027983 */ /* 0x000ea20000100800 */
[----:B------:R-:W0:Y:S01]  /*22d70*/  LDC R0, c[0x0][0x28c] ;  /* 0x0000a300ff007b82 */ /* 0x000e220000000800 */
[----:B------:R-:W-:Y:S01]  /*22d80*/  ULDC UR5, c[0x0][0x600] ;  /* 0x0001800000057ab9 */ /* 0x000fe20000000800 */
[----:B------:R-:W-:Y:S01]  /*22d90*/  ULDC UR4, c[0x0][0xc] ;  /* 0x0000030000047ab9 */ /* 0x000fe20000000800 */
[----:B------:R-:W1:Y:S01]  /*22da0*/  S2R R16, SR_CgaCtaId ;  /* 0x0000000000107919 */ /* 0x000e620000008800 */
[----:B------:R-:W-:Y:S01]  /*22db0*/  UIADD3 UR16, UR5, -0x1, URZ ;  /* 0xffffffff05107890 */ /* 0x000fe2000fffe03f */
[----:B------:R-:W-:Y:S01]  /*22dc0*/  BSSY B0, `(.L_x_804) ;  /* 0x00000cf000007945 */ /* 0x000fe20003800000 */
[----:B------:R-:W-:Y:S01]  /*22dd0*/  ULDC UR6, c[0x0][0x658] ;  /* 0x0001960000067ab9 */ /* 0x000fe20000000800 */
[----:B------:R-:W-:Y:S01]  /*22de0*/  ULDC UR5, c[0x0][0x10] ;  /* 0x0000040000057ab9 */ /* 0x000fe20000000800 */
[----:B------:R-:W-:Y:S01]  /*22df0*/  UMOV UR7, 0xffffffff ;  /* 0xffffffff00077882 */ /* 0x000fe20000000000 */
[----:B------:R-:W-:Y:S01]  /*22e00*/  UMOV UR8, 0x1 ;  /* 0x0000000100087882 */ /* 0x000fe20000000000 */
[----:B------:R-:W-:Y:S01]  /*22e10*/  UIMAD.WIDE.U32 UR4, UR4, UR5, URZ ;  /* 0x00000005040472a5 */ /* 0x000fe2000f8e003f */
[----:B------:R-:W-:Y:S01]  /*22e20*/  IMAD.MOV.U32 R10, RZ, RZ, 0x1 ;  /* 0x00000001ff0a7424 */ /* 0x000fe200078e00ff */
[----:B------:R-:W-:Y:S01]  /*22e30*/  USHF.L.U32 UR7, UR7, UR6, URZ ;  /* 0x0000000607077299 */ /* 0x000fe2000800063f */
[----:B------:R-:W-:Y:S01]  /*22e40*/  IMAD.MOV.U32 R8, RZ, RZ, RZ ;  /* 0x000000ffff087224 */ /* 0x000fe200078e00ff */
[----:B------:R-:W-:-:S02]  /*22e50*/  USHF.L.U32 UR18, UR8, UR6, URZ ;  /* 0x0000000608127299 */ /* 0x000fc4000800063f */
[----:B------:R-:W-:Y:S01]  /*22e60*/  ULOP3.LUT UR17, URZ, UR7, URZ, 0x33, !UPT ;  /* 0x000000073f117292 */ /* 0x000fe2000f8e333f */
[----:B------:R-:W-:Y:S01]  /*22e70*/  ULDC UR6, c[0x0][0x14] ;  /* 0x0000050000067ab9 */ /* 0x000fe20000000800 */
[----:B------:R-:W-:Y:S01]  /*22e80*/  ULDC.64 UR22, c[0x0][0x198] ;  /* 0x0000660000167ab9 */ /* 0x000fe20000000a00 */
[----:B------:R-:W-:Y:S02]  /*22e90*/  UIMAD.WIDE.U32 UR20, UR4, UR6, URZ ;  /* 0x00000006041472a5 */ /* 0x000fe4000f8e003f */
[----:B------:R-:W-:Y:S01]  /*22ea0*/  UIMAD UR13, UR5, UR6, URZ ;  /* 0x00000006050d72a4 */ /* 0x000fe2000f8e023f */
[----:B0-----:R-:W-:-:S03]  /*22eb0*/  VIADD R0, R0, 0x1f ;  /* 0x0000001f00007836 */ /* 0x001fc60000000000 */
[----:B------:R-:W-:Y:S02]  /*22ec0*/  UIADD3 UR13, UR21, UR13, URZ ;  /* 0x0000000d150d7290 */ /* 0x000fe4000fffe03f */
[----:B------:R-:W-:-:S04]  /*22ed0*/  SHF.R.S32.HI R7, RZ, 0x1f, R0 ;  /* 0x0000001fff077819 */ /* 0x000fc80000011400 */
[----:B------:R-:W-:Y:S01]  /*22ee0*/  LEA.HI R0, R7, R0, RZ, 0x5 ;  /* 0x0000000007007211 */ /* 0x000fe200078f28ff */
[----:B------:R-:W-:Y:S01]  /*22ef0*/  IMAD.MOV.U32 R7, RZ, RZ, 0x1 ;  /* 0x00000001ff077424 */ /* 0x000fe200078e00ff */
[----:B-1----:R-:W-:Y:S02]  /*22f00*/  LOP3.LUT R16, R16, 0x1, RZ, 0xc0, !PT ;  /* 0x0000000110107812 */ /* 0x002fe400078ec0ff */
[----:B------:R-:W-:-:S05]  /*22f10*/  SHF.R.S32.HI R0, RZ, 0x5, R0 ;  /* 0x00000005ff007819 */ /* 0x000fca0000011400 */
[----:B------:R-:W-:Y:S01]  /*22f20*/  VIADD R17, R0, 0x1 ;  /* 0x0000000100117836 */ /* 0x000fe20000000000 */
[----:B--2---:R-:W-:-:S07]  /*22f30*/  LOP3.LUT R6, R2, 0x2, RZ, 0xfc, !PT ;  /* 0x0000000202067812 */ /* 0x004fce00078efcff */
.L_x_815:
[----:B------:R-:W-:-:S03]  /*22f40*/  UMOV UR4, 0xffffffff ;  /* 0xffffffff00047882 */ /* 0x000fc60000000000 */
[----:B------:R-:W-:Y:S05]  /*22f50*/  BRA.DIV UR4, `(.L_x_805) ;  /* 0x0000001204107947 */ /* 0x000fea000b800000 */
[----:B------:R-:W-:-:S13]  /*22f60*/  ELECT P6, URZ, PT ;  /* 0x00000000003f782f */ /* 0x000fda00038c0000 */
.L_x_828:
[----:B------:R-:W0:Y:S01]  /*22f70*/  LDC R2, c[0x0][0x28c] ;  /* 0x0000a300ff027b82 */ /* 0x000e220000000800 */
[----:B------:R-:W-:Y:S01]  /*22f80*/  BSSY B1, `(.L_x_806) ;  /* 0x000003b000017945 */ /* 0x000fe20003800000 */
[----:B0-----:R-:W-:-:S13]  /*22f90*/  ISETP.LT.OR P6, PT, R2, 0x1, !P6 ;  /* 0x000000010200780c */ /* 0x001fda00077c1670 */
[----:B------:R-:W-:Y:S05]  /*22fa0*/  @P6 BRA `(.L_x_807) ;  /* 0x0000000000e06947 */ /* 0x000fea0003800000 */
[----:B------:R-:W-:Y:S02]  /*22fb0*/  IMAD R4, R5, 0x2, R16 ;  /* 0x0000000205047824 */ /* 0x000fe400078e0210 */
[----:B------:R-:W-:Y:S02]  /*22fc0*/  IMAD R3, R3, 0xc0, RZ ;  /* 0x000000c003037824 */ /* 0x000fe400078e02ff */
[----:B------:R-:W-:Y:S02]  /*22fd0*/  IMAD R4, R4, 0xc0, RZ ;  /* 0x000000c004047824 */ /* 0x000fe400078e02ff */
[----:B------:R-:W-:Y:S02]  /*22fe0*/  IMAD.MOV.U32 R5, RZ, RZ, RZ ;  /* 0x000000ffff057224 */ /* 0x000fe400078e00ff */
[----:B------:R-:W-:Y:S02]  /*22ff0*/  IMAD.MOV.U32 R9, RZ, RZ, R17 ;  /* 0x000000ffff097224 */ /* 0x000fe400078e0011 */
[----:B------:R-:W-:-:S02]  /*23000*/  IMAD.MOV.U32 R12, RZ, RZ, R7 ;  /* 0x000000ffff0c7224 */ /* 0x000fc400078e0007 */
[----:B------:R-:W-:-:S07]  /*23010*/  IMAD.MOV.U32 R13, RZ, RZ, R8 ;  /* 0x000000ffff0d7224 */ /* 0x000fce00078e0008 */
.L_x_810:
[----:B------:R-:W0:Y:S01]  /*23020*/  S2R R15, SR_CgaCtaId ;  /* 0x00000000000f7919 */ /* 0x000e220000008800 */
[----:B------:R-:W-:Y:S02]  /*23030*/  MOV R14, 0x400 ;  /* 0x00000400000e7802 */ /* 0x000fe40000000f00 */
[----:B------:R-:W-:Y:S02]  /*23040*/  SHF.L.U32 R2, R12, 0x1f, RZ ;  /* 0x0000001f0c027819 */ /* 0x000fe400000006ff */
[----:B0-----:R-:W-:-:S05]  /*23050*/  LEA R14, R15, R14, 0x18 ;  /* 0x0000000e0f0e7211 */ /* 0x001fca00078ec0ff */
[----:B------:R-:W-:-:S04]  /*23060*/  IMAD R15, R13, 0x8, R14 ;  /* 0x000000080d0f7824 */ /* 0x000fc800078e020e */
[----:B------:R-:W0:Y:S02]  /*23070*/  SYNCS.PHASECHK.TRANS64.TRYWAIT P0, [R15+URZ+0x30], R2 ;  /* 0x000030020f0075a7 */ /* 0x000e24000800017f */
[----:B0-----:R-:W-:Y:S05]  /*23080*/  @!P0 BRA `(.L_x_808) ;  /* 0x0000000c00e48947 */ /* 0x001fea0003800000 */
.L_x_829:
[----:B------:R-:W1:Y:S02]  /*23090*/  S2R R18, SR_TID.X ;  /* 0x0000000000127919 */ /* 0x000e640000002100 */
[----:B-1----:R-:W-:-:S13]  /*230a0*/  LOP3.LUT P0, RZ, R18, 0x7f, RZ, 0xc0, !PT ;  /* 0x0000007f12ff7812 */ /* 0x002fda000780c0ff */
[----:B0-----:R-:W0:Y:S02]  /*230b0*/  @!P0 LDC R2, c[0x0][0x500] ;  /* 0x00014000ff028b82 */ /* 0x001e240000000800 */
[----:B0-----:R0:W-:Y:S02]  /*230c0*/  @!P0 SYNCS.ARRIVE.TRANS64 RZ, [R15+URZ], R2 ;  /* 0x000000020fff89a7 */ /* 0x0011e4000800003f */
[----:B0-----:R-:W-:-:S04]  /*230d0*/  PRMT R2, R6, 0x9910, RZ ;  /* 0x0000991006027816 */ /* 0x001fc800000000ff */
[----:B------:R-:W-:-:S13]  /*230e0*/  ISETP.NE.AND P0, PT, R2, 0x2, PT ;  /* 0x000000020200780c */ /* 0x000fda0003f05270 */
[----:B------:R-:W-:Y:S05]  /*230f0*/  @P0 BRA `(.L_x_809) ;  /* 0x0000000000040947 */ /* 0x000fea0003800000 */
[----:B------:R-:W-:Y:S01]  /*23100*/  BPT.TRAP 0x1 ;  /* 0x000000040000795c */ /* 0x000fe20000300000 */
.L_x_809:
[----:B------:R-:W-:Y:S01]  /*23110*/  R2UR UR9, R15 ;  /* 0x000000000f0972ca */ /* 0x000fe200000e0000 */
[C---:B------:R-:W-:Y:S01]  /*23120*/  IMAD R15, R13.reuse, 0x2, R16 ;  /* 0x000000020d0f7824 */ /* 0x040fe200078e0210 */
[----:B------:R-:W-:Y:S01]  /*23130*/  UIADD3 UR4, UP0, UR22, 0xf0, URZ ;  /* 0x000000f016047890 */ /* 0x000fe2000ff1e03f */
[--C-:B------:R-:W-:Y:S01]  /*23140*/  IMAD R2, R13, 0x3000, R14.reuse ;  /* 0x000030000d027824 */ /* 0x100fe200078e020e */
[----:B------:R-:W-:Y:S01]  /*23150*/  R2UR UR11, R3 ;  /* 0x00000000030b72ca */ /* 0x000fe200000e0000 */
[----:B------:R-:W-:Y:S01]  /*23160*/  IMAD R15, R15, 0x1800, RZ ;  /* 0x000018000f0f7824 */ /* 0x000fe200078e02ff */
[----:B------:R-:W-:Y:S01]  /*23170*/  R2UR UR10, R5 ;  /* 0x00000000050a72ca */ /* 0x000fe200000e0000 */
[----:B------:R-:W-:Y:S01]  /*23180*/  VIADD R9, R9, 0xffffffff ;  /* 0xffffffff09097836 */ /* 0x000fe20000000000 */
[----:B------:R-:W-:Y:S01]  /*23190*/  R2UR UR5, R2 ;  /* 0x00000000020572ca */ /* 0x000fe200000e0000 */
[----:B------:R-:W-:Y:S01]  /*231a0*/  IMAD R15, R15, 0x2, R14 ;  /* 0x000000020f0f7824 */ /* 0x000fe200078e020e */
[----:B------:R-:W-:Y:S01]  /*231b0*/  R2UR UR12, R11 ;  /* 0x000000000b0c72ca */ /* 0x000fe200000e0000 */
[----:B------:R-:W-:Y:S01]  /*231c0*/  UIADD3 UR24, UP1, UR22, 0x1f0, URZ ;  /* 0x000001f016187890 */ /* 0x000fe2000ff3e03f */
[----:B------:R-:W-:Y:S01]  /*231d0*/  R2UR UR19, R4 ;  /* 0x00000000041372ca */ /* 0x000fe200000e0000 */
[----:B------:R-:W-:Y:S01]  /*231e0*/  VIADD R13, R13, 0x1 ;  /* 0x000000010d0d7836 */ /* 0x000fe20000000000 */
[----:B------:R-:W-:Y:S01]  /*231f0*/  R2UR UR8, R15 ;  /* 0x000000000f0872ca */ /* 0x000fe200000e0000 */
[----:B------:R-:W-:Y:S01]  /*23200*/  UIADD3.X UR25, URZ, UR23, URZ, UP1, !UPT ;  /* 0x000000173f197290 */ /* 0x000fe20008ffe43f */
[----:B------:R-:W-:Y:S01]  /*23210*/  ISETP.GT.AND P1, PT, R9, 0x1, PT ;  /* 0x000000010900780c */ /* 0x000fe20003f24270 */
[----:B------:R-:W-:Y:S01]  /*23220*/  UMOV UR6, 0x0 ;  /* 0x0000000000067882 */ /* 0x000fe20000000000 */
[----:B------:R-:W-:Y:S01]  /*23230*/  UMOV UR7, 0x10000000 ;  /* 0x1000000000077882 */ /* 0x000fe20000000000 */
[----:B------:R-:W-:Y:S01]  /*23240*/  ISETP.NE.AND P0, PT, R13, 0x6, PT ;  /* 0x000000060d00780c */ /* 0x000fe20003f05270 */
[----:B------:R-:W-:Y:S01]  /*23250*/  UMOV UR26, 0x30000 ;  /* 0x00030000001a7882 */ /* 0x000fe20000000000 */
[----:B------:R-:W-:Y:S01]  /*23260*/  UIADD3 UR14, UR5, 0x180, URZ ;  /* 0x00000180050e7890 */ /* 0x000fe2000fffe03f */
[----:B------:R-:W-:Y:S01]  /*23270*/  VIADD R5, R5, 0x20 ;  /* 0x0000002005057836 */ /* 0x000fe20000000000 */
[----:B------:R-:W-:Y:S01]  /*23280*/  UIADD3.X UR5, URZ, UR23, URZ, UP0, !UPT ;  /* 0x000000173f057290 */ /* 0x000fe200087fe43f */
[----:B------:R-:W-:-:S02]  /*23290*/  SEL R15, RZ, 0x1, P0 ;  /* 0x00000001ff0f7807 */ /* 0x000fc40000000000 */
[----:B------:R-:W-:Y:S01]  /*232a0*/  SEL R13, R13, RZ, P0 ;  /* 0x000000ff0d0d7207 */ /* 0x000fe20000000000 */
[----:B------:R-:W-:Y:S01]  /*232b0*/  UIADD3 UR15, UR8, 0x12180, URZ ;  /* 0x00012180080f7890 */ /* 0x000fe2000fffe03f */
[----:B------:R-:W-:Y:S02]  /*232c0*/  LOP3.LUT R12, R12, R15, RZ, 0x3c, !PT ;  /* 0x0000000f0c0c7212 */ /* 0x000fe400078e3cff */
[----:B------:R-:W-:Y:S02]  /*232d0*/  UMOV UR8, UR14 ;  /* 0x0000000e00087c82 */ /* 0x000fe40008000000 */
[----:B------:R0:W-:Y:S02]  /*232e0*/  UTMALDG.3D [UR8], [UR4], desc[UR6] ;  /* 0x00000608040075b4 */ /* 0x0001e40008011000 */
[----:B0-----:R-:W-:Y:S01]  /*232f0*/  UMOV UR8, UR15 ;  /* 0x0000000f00087c82 */ /* 0x001fe20008000000 */
[----:B------:R-:W-:Y:S02]  /*23300*/  UMOV UR11, UR19 ;  /* 0x00000013000b7c82 */ /* 0x000fe40008000000 */
[----:B------:R0:W-:Y:S02]  /*23310*/  UTMALDG.3D.MULTICAST [UR8], [UR24], UR26, desc[UR6] ;  /* 0x00000608180073b4 */ /* 0x0001e4000801181a */
[----:B0-----:R-:W-:Y:S05]  /*23320*/  @P1 BRA `(.L_x_810) ;  /* 0xfffffffc003c1947 */ /* 0x001fea000383ffff */
.L_x_807:
[----:B------:R-:W-:Y:S05]  /*23330*/  BSYNC B1 ;  /* 0x0000000000017941 */ /* 0x000fea0003800000 */
.L_x_806:
[----:B------:R-:W2:Y:S01]  /*23340*/  LDL.LU R15, [R1+0x30c] ;  /* 0x00030c00010f7983 */ /* 0x000ea20000300800 */
[----:B------:R-:W-:Y:S01]  /*23350*/  LOP3.LUT P0, RZ, R10, 0xff, RZ, 0xc0, !PT ;  /* 0x000000ff0aff7812 */ /* 0x000fe2000780c0ff */
[C---:B------:R-:W-:Y:S01]  /*23360*/  IMAD.IADD R5, R0.reuse, 0x1, R8 ;  /* 0x0000000100057824 */ /* 0x040fe200078e0208 */
[----:B------:R-:W-:Y:S01]  /*23370*/  ULDC.64 UR4, c[0x0][0x650] ;  /* 0x0001940000047ab9 */ /* 0x000fe20000000a00 */
[----:B------:R-:W3:Y:S01]  /*23380*/  LDL.LU R14, [R1+0x310] ;  /* 0x00031000010e7983 */ /* 0x000ee20000300800 */
[----:B------:R-:W-:Y:S01]  /*23390*/  ISETP.GE.U32.AND P1, PT, R0, 0x6, PT ;  /* 0x000000060000780c */ /* 0x000fe20003f26070 */
[----:B------:R-:W-:Y:S01]  /*233a0*/  BSSY B1, `(.L_x_811) ;  /* 0x000006e000017945 */ /* 0x000fe20003800000 */
[----:B------:R-:W-:Y:S01]  /*233b0*/  IMAD.MOV.U32 R11, RZ, RZ, -0x1 ;  /* 0xffffffffff0b7424 */ /* 0x000fe200078e00ff */
[----:B------:R-:W-:-:S06]  /*233c0*/  PRMT R10, RZ, 0x7610, R10 ;  /* 0x00007610ff0a7816 */ /* 0x000fcc000000000a */
[----:B------:R-:W0:Y:S01]  /*233d0*/  @P0 S2R R3, SR_CgaCtaId ;  /* 0x0000000000030919 */ /* 0x000e220000008800 */
[----:B------:R-:W-:-:S04]  /*233e0*/  @P0 MOV R2, 0x400 ;  /* 0x0000040000020802 */ /* 0x000fc80000000f00 */
[----:B0-----:R-:W-:-:S04]  /*233f0*/  @P0 LEA R2, R3, R2, 0x18 ;  /* 0x0000000203020211 */ /* 0x001fc800078ec0ff */
[----:B------:R0:W-:Y:S01]  /*23400*/  @P0 SYNCS.ARRIVE.TRANS64.A1T0 RZ, [R2+URZ+0x78], RZ ;  /* 0x000078ff02ff09a7 */ /* 0x0001e2000810003f */
[----:B------:R-:W-:-:S04]  /*23410*/  ISETP.GT.U32.AND P0, PT, R5, 0x5, PT ;  /* 0x000000050500780c */ /* 0x000fc80003f04070 */
[----:B------:R-:W-:Y:S01]  /*23420*/  ISETP.LT.U32.AND P0, PT, R0, 0x6, P0 ;  /* 0x000000060000780c */ /* 0x000fe20000701070 */
[----:B0-----:R-:W-:-:S03]  /*23430*/  IMAD.WIDE.U32 R2, R5, -0x55555555, RZ ;  /* 0xaaaaaaab05027825 */ /* 0x001fc600078e00ff */
[----:B------:R-:W-:Y:S02]  /*23440*/  SEL R2, RZ, 0x1, !P0 ;  /* 0x00000001ff027807 */ /* 0x000fe40004000000 */
[----:B------:R-:W-:Y:S01]  /*23450*/  SHF.R.U32.HI R4, RZ, 0x2, R3 ;  /* 0x00000002ff047819 */ /* 0x000fe20000011603 */
[----:B------:R-:W-:Y:S01]  /*23460*/  IMAD.MOV.U32 R3, RZ, RZ, -0x1 ;  /* 0xffffffffff037424 */ /* 0x000fe200078e00ff */
[----:B------:R-:W-:Y:S02]  /*23470*/  LOP3.LUT R7, R7, R2, RZ, 0x3c, !PT ;  /* 0x0000000207077212 */ /* 0x000fe400078e3cff */
[----:B------:R-:W-:Y:S01]  /*23480*/  PRMT R2, RZ, 0x7610, R2 ;  /* 0x00007610ff027816 */ /* 0x000fe20000000002 */
[----:B------:R-:W-:Y:S01]  /*23490*/  IMAD R8, R4, -0x6, R5 ;  /* 0xfffffffa04087824 */ /* 0x000fe200078e0205 */
[----:B------:R-:W-:Y:S01]  /*234a0*/  @P1 LOP3.LUT R7, R7, 0x1, R4, 0x78, !PT ;  /* 0x0000000107071812 */ /* 0x000fe200078e7804 */
[----:B------:R-:W-:Y:S01]  /*234b0*/  IMAD.MOV.U32 R5, RZ, RZ, -0x1 ;  /* 0xffffffffff057424 */ /* 0x000fe200078e00ff */
[----:B---3--:R-:W-:-:S04]  /*234c0*/  IADD3 R14, P0, R14, UR20, RZ ;  /* 0x000000140e0e7c10 */ /* 0x008fc8000ff1e0ff */
[----:B--2---:R-:W-:Y:S01]  /*234d0*/  IADD3.X R15, R15, UR13, RZ, P0, !PT ;  /* 0x0000000d0f0f7c10 */ /* 0x004fe200087fe4ff */
[----:B------:R0:W-:Y:S01]  /*234e0*/  STL [R1+0x310], R14 ;  /* 0x0003100e01007387 */ /* 0x0001e20000100800 */
[----:B------:R-:W-:-:S03]  /*234f0*/  ISETP.GE.U32.AND P0, PT, R14, UR4, PT ;  /* 0x000000040e007c0c */ /* 0x000fc6000bf06070 */
[----:B------:R0:W-:Y:S01]  /*23500*/  STL [R1+0x30c], R15 ;  /* 0x00030c0f01007387 */ /* 0x0001e20000100800 */
[----:B------:R-:W-:-:S13]  /*23510*/  ISETP.GE.U32.AND.EX P0, PT, R15, UR5, PT, P0 ;  /* 0x000000050f007c0c */ /* 0x000fda000bf06100 */
[----:B0-----:R-:W-:Y:S05]  /*23520*/  @P0 BRA `(.L_x_812) ;  /* 0x0000000400540947 */ /* 0x001fea0003800000 */
[----:B------:R-:W0:Y:S01]  /*23530*/  S2R R9, SR_CTAID.X ;  /* 0x0000000000097919 */ /* 0x000e220000002500 */
[----:B------:R-:W1:Y:S01]  /*23540*/  LDC R18, c[0x0][0x65c] ;  /* 0x00019700ff127b82 */ /* 0x000e620000000800 */
[----:B------:R-:W-:Y:S01]  /*23550*/  ULDC UR4, c[0x0][0x150] ;  /* 0x0000540000047ab9 */ /* 0x000fe20000000800 */
[----:B------:R-:W-:Y:S01]  /*23560*/  ULDC UR7, c[0x0][0x630] ;  /* 0x00018c0000077ab9 */ /* 0x000fe20000000800 */
[----:B------:R-:W2:Y:S05]  /*23570*/  S2R R2, SR_CTAID.Y ;  /* 0x0000000000027919 */ /* 0x000eaa0000002600 */
[----:B------:R-:W3:Y:S01]  /*23580*/  LDC R4, c[0x0][0x144] ;  /* 0x00005100ff047b82 */ /* 0x000ee20000000800 */
[----:B-1----:R-:W-:-:S02]  /*23590*/  ISETP.NE.AND P2, PT, R18, 0x1, PT ;  /* 0x000000011200780c */ /* 0x002fc40003f45270 */
[----:B0-----:R-:W-:-:S05]  /*235a0*/  I2FP.F32.U32 R3, R9 ;  /* 0x0000000900037245 */ /* 0x001fca0000201000 */
[----:B------:R-:W-:Y:S01]  /*235b0*/  FMUL R5, R3, UR4 ;  /* 0x0000000403057c20 */ /* 0x000fe20008400000 */
[----:B--2---:R-:W-:Y:S01]  /*235c0*/  I2FP.F32.U32 R3, R2 ;  /* 0x0000000200037245 */ /* 0x004fe20000201000 */
[----:B------:R-:W-:-:S04]  /*235d0*/  ULDC UR4, c[0x0][0x154] ;  /* 0x0000550000047ab9 */ /* 0x000fc80000000800 */
[----:B------:R-:W-:Y:S01]  /*235e0*/  FMUL R12, R3, UR4 ;  /* 0x00000004030c7c20 */ /* 0x000fe20008400000 */
[----:B------:R-:W0:Y:S01]  /*235f0*/  F2I.U32.TRUNC.NTZ R5, R5 ;  /* 0x0000000500057305 */ /* 0x000e22000020f000 */
[----:B------:R-:W1:Y:S01]  /*23600*/  LDC R3, c[0x0][0x148] ;  /* 0x00005200ff037b82 */ /* 0x000e620000000800 */
[----:B------:R-:W-:Y:S02]  /*23610*/  ULDC.64 UR4, c[0x0][0x628] ;  /* 0x00018a0000047ab9 */ /* 0x000fe40000000a00 */
[----:B------:R-:W-:-:S04]  /*23620*/  ISETP.NE.U32.AND P0, PT, RZ, UR4, PT ;  /* 0x00000004ff007c0c */ /* 0x000fc8000bf05070 */
[----:B------:R-:W2:Y:S01]  /*23630*/  F2I.U32.TRUNC.NTZ R12, R12 ;  /* 0x0000000c000c7305 */ /* 0x000ea2000020f000 */
[----:B------:R-:W-:Y:S01]  /*23640*/  ISETP.NE.AND.EX P0, PT, RZ, UR5, PT, P0 ;  /* 0x00000005ff007c0c */ /* 0x000fe2000bf05300 */
[----:B0-----:R-:W-:-:S04]  /*23650*/  IMAD.MOV R11, RZ, RZ, -R5 ;  /* 0x000000ffff0b7224 */ /* 0x001fc800078e0a05 */
[----:B---3--:R-:W-:Y:S02]  /*23660*/  IMAD R9, R4, R11, R9 ;  /* 0x0000000b04097224 */ /* 0x008fe400078e0209 */
[----:B--2---:R-:W-:-:S04]  /*23670*/  IMAD.MOV R4, RZ, RZ, -R12 ;  /* 0x000000ffff047224 */ /* 0x004fc800078e0a0c */
[----:B-1----:R-:W-:Y:S02]  /*23680*/  @P2 IMAD R9, R3, R4, R2 ;  /* 0x0000000403092224 */ /* 0x002fe400078e0202 */
[----:B------:R-:W-:Y:S02]  /*23690*/  IMAD.MOV.U32 R2, RZ, RZ, R14 ;  /* 0x000000ffff027224 */ /* 0x000fe400078e000e */
[----:B------:R-:W-:Y:S01]  /*236a0*/  IMAD.MOV.U32 R3, RZ, RZ, R15 ;  /* 0x000000ffff037224 */ /* 0x000fe200078e000f */
[----:B------:R-:W-:Y:S06]  /*236b0*/  @!P0 BRA `(.L_x_813) ;  /* 0x0000000000288947 */ /* 0x000fec0003800000 */
[----:B------:R-:W-:Y:S02]  /*236c0*/  ULDC UR6, c[0x0][0x634] ;  /* 0x00018d0000067ab9 */ /* 0x000fe40000000800 */
[----:B------:R-:W-:-:S05]  /*236d0*/  IADD3 R3, P0, R14, UR6, RZ ;  /* 0x000000060e037c10 */ /* 0x000fca000ff1e0ff */
[----:B------:R-:W-:-:S04]  /*236e0*/  IMAD.X R11, RZ, RZ, R15, P0 ;  /* 0x000000ffff0b7224 */ /* 0x000fc800000e060f */
[----:B------:R-:W-:-:S04]  /*236f0*/  IMAD.WIDE.U32 R4, R11, UR4, RZ ;  /* 0x000000040b047c25 */ /* 0x000fc8000f8e00ff */
[----:B------:R-:W-:-:S04]  /*23700*/  IMAD.WIDE.U32 R4, P0, R3, UR5, R4 ;  /* 0x0000000503047c25 */ /* 0x000fc8000f800004 */
[----:B------:R-:W-:-:S04]  /*23710*/  IMAD.WIDE.U32 R2, R3, UR4, RZ ;  /* 0x0000000403027c25 */ /* 0x000fc8000f8e00ff */
[----:B------:R-:W-:Y:S01]  /*23720*/  IMAD.MOV.U32 R2, RZ, RZ, R5 ;  /* 0x000000ffff027224 */ /* 0x000fe200078e0005 */
[----:B------:R-:W-:Y:S01]  /*23730*/  IADD3 RZ, P1, R3, R4, RZ ;  /* 0x0000000403ff7210 */ /* 0x000fe20007f3e0ff */
[----:B------:R-:W-:-:S04]  /*23740*/  IMAD.X R3, RZ, RZ, RZ, P0 ;  /* 0x000000ffff037224 */ /* 0x000fc800000e06ff */
[----:B------:R-:W-:-:S08]  /*23750*/  IMAD.WIDE.U32.X R2, R11, UR5, R2, P1 ;  /* 0x000000050b027c25 */ /* 0x000fd000088e0402 */
.L_x_813:
[--C-:B------:R-:W-:Y:S01]  /*23760*/  SHF.R.U64 R11, R2, UR7, R3.reuse ;  /* 0x00000007020b7c19 */ /* 0x100fe20008001203 */
[----:B------:R-:W-:Y:S01]  /*23770*/  ULDC.64 UR4, c[0x0][0x620] ;  /* 0x0001880000047ab9 */ /* 0x000fe20000000a00 */
[----:B------:R-:W-:Y:S01]  /*23780*/  SHF.R.U32.HI R2, RZ, UR7, R3 ;  /* 0x00000007ff027c19 */ /* 0x000fe20008011603 */
[----:B------:R-:W-:Y:S01]  /*23790*/  IMAD.MOV.U32 R3, RZ, RZ, R15 ;  /* 0x000000ffff037224 */ /* 0x000fe200078e000f */
[----:B------:R-:W-:Y:S01]  /*237a0*/  IADD3 R13, P0, RZ, -R11, RZ ;  /* 0x8000000bff0d7210 */ /* 0x000fe20007f1e0ff */
[----:B------:R-:W-:-:S04]  /*237b0*/  ULDC.64 UR6, c[0x0][0x640] ;  /* 0x0001900000067ab9 */ /* 0x000fc80000000a00 */
[----:B------:R-:W-:Y:S01]  /*237c0*/  IMAD.X R2, RZ, RZ, ~R2, P0 ;  /* 0x000000ffff027224 */ /* 0x000fe200000e0e02 */
[----:B------:R-:W-:-:S03]  /*237d0*/  ISETP.NE.U32.AND P0, PT, RZ, UR6, PT ;  /* 0x00000006ff007c0c */ /* 0x000fc6000bf05070 */
[----:B------:R-:W-:Y:S01]  /*237e0*/  IMAD R2, R2, UR4, RZ ;  /* 0x0000000402027c24 */ /* 0x000fe2000f8e02ff */
[----:B------:R-:W-:-:S03]  /*237f0*/  ISETP.NE.AND.EX P0, PT, RZ, UR7, PT, P0 ;  /* 0x00000007ff007c0c */ /* 0x000fc6000bf05300 */
[----:B------:R-:W-:Y:S02]  /*23800*/  IMAD R5, R13, UR5, R2 ;  /* 0x000000050d057c24 */ /* 0x000fe4000f8e0202 */
[----:B------:R-:W-:-:S04]  /*23810*/  IMAD.MOV.U32 R2, RZ, RZ, R14 ;  /* 0x000000ffff027224 */ /* 0x000fc800078e000e */
[----:B------:R-:W-:Y:S01]  /*23820*/  IMAD.WIDE.U32 R2, R13, UR4, R2 ;  /* 0x000000040d027c25 */ /* 0x000fe2000f8e0002 */
[----:B------:R-:W-:-:S03]  /*23830*/  ULDC UR4, c[0x0][0x618] ;  /* 0x0001860000047ab9 */ /* 0x000fc60000000800 */
[----:B------:R-:W-:-:S05]  /*23840*/  IMAD.IADD R3, R3, 0x1, R5 ;  /* 0x0000000103037824 */ /* 0x000fca00078e0205 */
[--C-:B------:R-:W-:Y:S02]  /*23850*/  SHF.R.U64 R12, R2, UR4, R3.reuse ;  /* 0x00000004020c7c19 */ /* 0x100fe40008001203 */
[----:B------:R-:W-:Y:S01]  /*23860*/  SHF.R.U32.HI R3, RZ, UR4, R3 ;  /* 0x00000004ff037c19 */ /* 0x000fe20008011603 */
[----:B------:R-:W-:-:S03]  /*23870*/  ULDC UR4, c[0x0][0x608] ;  /* 0x0001820000047ab9 */ /* 0x000fc60000000800 */
[--C-:B------:R-:W-:Y:S02]  /*23880*/  SHF.R.U64 R13, R12, UR4, R3.reuse ;  /* 0x000000040c0d7c19 */ /* 0x100fe40008001203 */
[----:B------:R-:W-:Y:S01]  /*23890*/  SHF.R.U32.HI R2, RZ, UR4, R3 ;  /* 0x00000004ff027c19 */ /* 0x000fe20008011603 */
[----:B------:R-:W-:-:S03]  /*238a0*/  ULDC UR4, c[0x0][0x658] ;  /* 0x0001960000047ab9 */ /* 0x000fc60000000800 */
[--C-:B------:R-:W-:Y:S02]  /*238b0*/  SHF.R.U64 R14, R13, UR4, R2.reuse ;  /* 0x000000040d0e7c19 */ /* 0x100fe40008001202 */
[----:B------:R-:W-:-:S03]  /*238c0*/  SHF.R.U32.HI R3, RZ, UR4, R2 ;  /* 0x00000004ff037c19 */ /* 0x000fc60008011602 */
        /* <DEDUP_REMOVED lines=12> */
.L_x_814:
[----:B------:R-:W-:Y:S01]  /*23990*/  ULDC UR4, c[0x0][0x648] ;  /* 0x0001920000047ab9 */ /* 0x000fe20000000800 */
[----:B------:R-:W-:Y:S02]  /*239a0*/  LOP3.LUT R13, R13, UR17, RZ, 0xc0, !PT ;  /* 0x000000110d0d7c12 */ /* 0x000fe4000f8ec0ff */
[----:B------:R-:W-:Y:S01]  /*239b0*/  SHF.R.U64 R2, R2, UR4, R3 ;  /* 0x0000000402027c19 */ /* 0x000fe20008001203 */
[----:B------:R-:W-:-:S04]  /*239c0*/  ULDC UR4, c[0x0][0x638] ;  /* 0x00018e0000047ab9 */ /* 0x000fc80000000800 */
[----:B------:R-:W-:Y:S02]  /*239d0*/  IMAD.MOV R3, RZ, RZ, -R2 ;  /* 0x000000ffff037224 */ /* 0x000fe400078e0a02 */
[----:B------:R-:W-:Y:S02]  /*239e0*/  IMAD R4, R2, UR18, R13 ;  /* 0x0000001202047c24 */ /* 0x000fe4000f8e020d */
[----:B------:R-:W-:Y:S01]  /*239f0*/  IMAD R14, R3, UR4, R14 ;  /* 0x00000004030e7c24 */ /* 0x000fe2000f8e020e */
[----:B------:R-:W-:Y:S01]  /*23a00*/  ULDC UR4, c[0x0][0x610] ;  /* 0x0001840000047ab9 */ /* 0x000fe20000000800 */
[----:B------:R-:W-:Y:S01]  /*23a10*/  LOP3.LUT R3, R12, UR16, RZ, 0xc0, !PT ;  /* 0x000000100c037c12 */ /* 0x000fe2000f8ec0ff */
[----:B------:R-:W-:Y:S01]  /*23a20*/  IMAD R9, R4, UR4, R9 ;  /* 0x0000000404097c24 */ /* 0x000fe2000f8e0209 */
[----:B------:R-:W-:Y:S01]  /*23a30*/  ULDC UR4, c[0x0][0x600] ;  /* 0x0001800000047ab9 */ /* 0x000fe20000000800 */
[----:B------:R-:W-:Y:S02]  /*23a40*/  IMAD.MOV.U32 R2, RZ, RZ, 0x1 ;  /* 0x00000001ff027424 */ /* 0x000fe400078e00ff */
[----:B------:R-:W-:-:S05]  /*23a50*/  IMAD R14, R14, UR4, R3 ;  /* 0x000000040e0e7c24 */ /* 0x000fca000f8e0203 */
[----:B------:R-:W-:Y:S02]  /*23a60*/  SEL R5, R14, R9, !P2 ;  /* 0x000000090e057207 */ /* 0x000fe40005000000 */
[----:B------:R-:W-:-:S07]  /*23a70*/  SEL R3, R9, R14, !P2 ;  /* 0x0000000e09037207 */ /* 0x000fce0005000000 */
.L_x_812:
[----:B------:R-:W-:Y:S05]  /*23a80*/  BSYNC B1 ;  /* 0x0000000000017941 */ /* 0x000fea0003800000 */
.L_x_811:
[----:B------:R-:W-:-:S13]  /*23a90*/  LOP3.LUT P0, RZ, R2, 0xff, RZ, 0xc0, !PT ;  /* 0x000000ff02ff7812 */ /* 0x000fda000780c0ff */
[----:B------:R-:W-:Y:S05]  /*23aa0*/  @P0 BRA `(.L_x_815) ;  /* 0xfffffff400240947 */ /* 0x000fea000383ffff */
[----:B------:R-:W-:Y:S05]  /*23ab0*/  BSYNC B0 ;  /* 0x0000000000007941 */ /* 0x000fea0003800000 */
.L_x_804:
[----:B------:R-:W-:-:S03]  /*23ac0*/  UMOV UR4, 0xffffffff ;  /* 0xffffffff00047882 */ /* 0x000fc60000000000 */
[----:B------:R-:W-:Y:S05]  /*23ad0*/  BRA.DIV UR4, `(.L_x_816) ;  /* 0x0000000604647947 */ /* 0x000fea000b800000 */
[----:B------:R-:W-:-:S13]  /*23ae0*/  ELECT P6, URZ, PT ;  /* 0x00000000003f782f */ /* 0x000fda00038c0000 */
.L_x_832:
[----:B------:R-:W-:Y:S04]  /*23af0*/  BSSY B0, `(.L_x_817) ;  /* 0x000003e000007945 */ /* 0x000fe80003800000 */
[----:B------:R-:W-:Y:S05]  /*23b00*/  @!P6 BRA `(.L_x_818) ;  /* 0x0000000000f0e947 */ /* 0x000fea0003800000 */
[----:B------:R-:W2:Y:S02]  /*23b10*/  LDL.LU R0, [R1+0x304] ;  /* 0x0003040001007983 */ /* 0x000ea40000300800 */
[----:B--2---:R-:W-:-:S04]  /*23b20*/  LOP3.LUT R0, R0, 0x2, RZ, 0xfc, !PT ;  /* 0x0000000200007812 */ /* 0x004fc800078efcff */
[----:B------:R-:W-:-:S13]  /*23b30*/  ISETP.NE.AND P0, PT, R0, 0x3, PT ;  /* 0x000000030000780c */ /* 0x000fda0003f05270 */
[----:B------:R-:W-:Y:S05]  /*23b40*/  @!P0 BRA `(.L_x_819) ;  /* 0x0000000000048947 */ /* 0x000fea0003800000 */
[----:B------:R-:W-:Y:S01]  /*23b50*/  BPT.TRAP 0x1 ;  /* 0x000000040000795c */ /* 0x000fe20000300000 */
.L_x_819:
[----:B------:R-:W0:Y:S01]  /*23b60*/  S2R R3, SR_CgaCtaId ;  /* 0x0000000000037919 */ /* 0x000e220000008800 */
[----:B------:R-:W-:-:S04]  /*23b70*/  MOV R0, 0x400 ;  /* 0x0000040000007802 */ /* 0x000fc80000000f00 */
[----:B0-----:R-:W-:Y:S02]  /*23b80*/  LEA R3, R3, R0, 0x18 ;  /* 0x0000000003037211 */ /* 0x001fe400078ec0ff */
[----:B------:R-:W-:-:S03]  /*23b90*/  SHF.L.U32 R0, R7, 0x1f, RZ ;  /* 0x0000001f07007819 */ /* 0x000fc600000006ff */
[----:B------:R-:W-:-:S04]  /*23ba0*/  VIADD R3, R3, 0x30 ;  /* 0x0000003003037836 */ /* 0x000fc80000000000 */
[----:B------:R-:W-:-:S04]  /*23bb0*/  IMAD R5, R8, 0x8, R3 ;  /* 0x0000000808057824 */ /* 0x000fc800078e0203 */
[----:B------:R-:W0:Y:S02]  /*23bc0*/  SYNCS.PHASECHK.TRANS64.TRYWAIT P0, [R5+URZ], R0 ;  /* 0x00000000050075a7 */ /* 0x000e24000800017f */
[----:B0-----:R-:W-:Y:S05]  /*23bd0*/  @!P0 BRA `(.L_x_820) ;  /* 0x0000000400448947 */ /* 0x001fea0003800000 */
.L_x_833:
[----:B------:R-:W-:-:S05]  /*23be0*/  VIADD R8, R8, 0x1 ;  /* 0x0000000108087836 */ /* 0x000fca0000000000 */
[----:B------:R-:W-:-:S04]  /*23bf0*/  ISETP.NE.AND P0, PT, R8, 0x6, PT ;  /* 0x000000060800780c */ /* 0x000fc80003f05270 */
[----:B0-----:R-:W-:Y:S02]  /*23c00*/  SEL R0, RZ, 0x1, P0 ;  /* 0x00000001ff007807 */ /* 0x001fe40000000000 */
[----:B------:R-:W-:Y:S02]  /*23c10*/  SEL R8, R8, RZ, P0 ;  /* 0x000000ff08087207 */ /* 0x000fe40000000000 */
[----:B------:R-:W-:-:S03]  /*23c20*/  LOP3.LUT R7, R7, R0, RZ, 0x3c, !PT ;  /* 0x0000000007077212 */ /* 0x000fc600078e3cff */
[----:B------:R-:W-:Y:S01]  /*23c30*/  IMAD R5, R8, 0x8, R3 ;  /* 0x0000000808057824 */ /* 0x000fe200078e0203 */
[----:B------:R-:W-:-:S04]  /*23c40*/  SHF.L.U32 R0, R7, 0x1f, RZ ;  /* 0x0000001f07007819 */ /* 0x000fc800000006ff */
[----:B------:R-:W0:Y:S02]  /*23c50*/  SYNCS.PHASECHK.TRANS64.TRYWAIT P0, [R5+URZ], R0 ;  /* 0x00000000050075a7 */ /* 0x000e24000800017f */
[----:B0-----:R-:W-:Y:S05]  /*23c60*/  @!P0 BRA `(.L_x_821) ;  /* 0x0000000400348947 */ /* 0x001fea0003800000 */
.L_x_834:
[----:B0-----:R-:W-:-:S05]  /*23c70*/  VIADD R0, R8, 0x1 ;  /* 0x0000000108007836 */ /* 0x001fca0000000000 */
[----:B------:R-:W-:-:S04]  /*23c80*/  ISETP.NE.AND P0, PT, R0, 0x6, PT ;  /* 0x000000060000780c */ /* 0x000fc80003f05270 */
[----:B------:R-:W-:Y:S02]  /*23c90*/  SEL R2, RZ, 0x1, P0 ;  /* 0x00000001ff027807 */ /* 0x000fe40000000000 */
[----:B------:R-:W-:Y:S02]  /*23ca0*/  SEL R4, R0, RZ, P0 ;  /* 0x000000ff00047207 */ /* 0x000fe40000000000 */
[----:B------:R-:W-:-:S03]  /*23cb0*/  LOP3.LUT R7, R7, R2, RZ, 0x3c, !PT ;  /* 0x0000000207077212 */ /* 0x000fc600078e3cff */
[----:B------:R-:W-:Y:S01]  /*23cc0*/  IMAD R5, R4, 0x8, R3 ;  /* 0x0000000804057824 */ /* 0x000fe200078e0203 */
[----:B------:R-:W-:-:S04]  /*23cd0*/  SHF.L.U32 R0, R7, 0x1f, RZ ;  /* 0x0000001f07007819 */ /* 0x000fc800000006ff */
[----:B------:R-:W0:Y:S02]  /*23ce0*/  SYNCS.PHASECHK.TRANS64.TRYWAIT P0, [R5+URZ], R0 ;  /* 0x00000000050075a7 */ /* 0x000e24000800017f */
[----:B0-----:R-:W-:Y:S05]  /*23cf0*/  @!P0 BRA `(.L_x_822) ;  /* 0x0000000400248947 */ /* 0x001fea0003800000 */
.L_x_835:
        /* <DEDUP_REMOVED lines=9> */
.L_x_836:
        /* <DEDUP_REMOVED lines=9> */
.L_x_837:
[----:B0-----:R-:W-:-:S05]  /*23e20*/  VIADD R0, R4, 0x1 ;  /* 0x0000000104007836 */ /* 0x001fca0000000000 */
[----:B------:R-:W-:-:S04]  /*23e30*/  ISETP.NE.AND P0, PT, R0, 0x6, PT ;  /* 0x000000060000780c */ /* 0x000fc80003f05270 */
[----:B------:R-:W-:Y:S02]  /*23e40*/  SEL R2, RZ, 0x1, P0 ;  /* 0x00000001ff027807 */ /* 0x000fe40000000000 */
[----:B------:R-:W-:Y:S02]  /*23e50*/  SEL R0, R0, RZ, P0 ;  /* 0x000000ff00007207 */ /* 0x000fe40000000000 */
[----:B------:R-:W-:-:S03]  /*23e60*/  LOP3.LUT R2, R7, R2, RZ, 0x3c, !PT ;  /* 0x0000000207027212 */ /* 0x000fc600078e3cff */
[----:B------:R-:W-:Y:S01]  /*23e70*/  IMAD R3, R0, 0x8, R3 ;  /* 0x0000000800037824 */ /* 0x000fe200078e0203 */
[----:B------:R-:W-:-:S07]  /*23e80*/  SHF.L.U32 R0, R2, 0x1f, RZ ;  /* 0x0000001f02007819 */ /* 0x000fce00000006ff */
.L_x_825:
[----:B0-----:R0:W1:Y:S02]  /*23e90*/  SYNCS.PHASECHK.TRANS64.TRYWAIT P0, [R3+URZ], R0 ;  /* 0x00000000030075a7 */ /* 0x001064000800017f */
[----:B-1----:R-:W-:Y:S05]  /*23ea0*/  @!P0 NANOSLEEP.SYNCS 0x989680 ;  /* 0x009896800000895d */ /* 0x002fea0003900000 */
[----:B------:R-:W1:Y:S02]  /*23eb0*/  @!P0 SYNCS.PHASECHK.TRANS64 P0, [R3+URZ], R0 ;  /* 0x00000000030085a7 */ /* 0x000e64000800007f */
[----:B-1----:R-:W-:Y:S05]  /*23ec0*/  @!P0 BRA `(.L_x_825) ;  /* 0xfffffffc00f08947 */ /* 0x002fea000383ffff */
.L_x_818:
[----:B------:R-:W-:Y:S05]  /*23ed0*/  BSYNC B0 ;  /* 0x0000000000007941 */ /* 0x000fea0003800000 */
.L_x_817:
[----:B------:R-:W-:Y:S05]  /*23ee0*/  EXIT ;  /* 0x000000000000794d */ /* 0x000fea0003800000 */
.L_x_21:
[----:B-1----:R1:W2:Y:S02]  /*23ef0*/  SYNCS.PHASECHK.TRANS64.TRYWAIT P1, [R3+URZ], R0 ;  /* 0x00000000030075a7 */ /* 0x0022a4000802017f */
[----:B--2---:R-:W-:Y:S05]  /*23f00*/  @!P1 NANOSLEEP.SYNCS 0x989680 ;  /* 0x009896800000995d */ /* 0x004fea0003900000 */
[----:B------:R-:W2:Y:S02]  /*23f10*/  @!P1 SYNCS.PHASECHK.TRANS64 P1, [R3+URZ], R0 ;  /* 0x00000000030095a7 */ /* 0x000ea4000802007f */
[----:B--2---:R-:W-:Y:S05]  /*23f20*/  @!P1 BRA `(.L_x_21) ;  /* 0xfffffffc00f09947 */ /* 0x004fea000383ffff */
[----:B------:R-:W-:Y:S05]  /*23f30*/  BRA `(.L_x_20) ;  /* 0xfffffdd400a87947 */ /* 0x000fea000383ffff */
.L_x_26:
[----:B--2---:R-:W-:-:S04]  /*23f40*/  IMAD.U32 R7, RZ, RZ, UR7 ;  /* 0x00000007ff077e24 */ /* 0x004fc8000f8e00ff */
[----:B------:R2:W3:Y:S03]  /*23f50*/  SYNCS.PHASECHK.TRANS64.TRYWAIT P1, [R7+URZ], R5 ;  /* 0x00000005070075a7 */ /* 0x0004e6000802017f */
[----:B---3--:R-:W-:Y:S05]  /*23f60*/  @!P1 NANOSLEEP.SYNCS 0x989680 ;  /* 0x009896800000995d */ /* 0x008fea0003900000 */
[----:B------:R-:W3:Y:S02]  /*23f70*/  @!P1 SYNCS.PHASECHK.TRANS64 P1, [R7+URZ], R5 ;  /* 0x00000005070095a7 */ /* 0x000ee4000802007f */
[----:B---3--:R-:W-:Y:S05]  /*23f80*/  @!P1 BRA `(.L_x_26) ;  /* 0xfffffffc00ec9947 */ /* 0x008fea000383ffff */
[----:B------:R-:W-:Y:S05]  /*23f90*/  BRA `(.L_x_25) ;  /* 0xfffffe0800447947 */ /* 0x000fea000383ffff */
.L_x_805:
[----:B------:R-:W-:Y:S01]  /*23fa0*/  BSSY B1, `(.L_x_826) ;  /* 0x0000006000017945 */ /* 0x000fe20003800000 */
[----:B------:R-:W-:-:S07]  /*23fb0*/  IMAD.MOV.U32 R15, RZ, RZ, -0x1 ;  /* 0xffffffffff0f7424 */ /* 0x000fce00078e00ff */
[----:B------:R-:W-:Y:S05]  /*23fc0*/  WARPSYNC.COLLECTIVE R15, `(.L_x_827) ;  /* 0x000000000f0c7348 */ /* 0x000fea0003c00000 */
[----:B------:R-:W-:Y:S02]  /*23fd0*/  ELECT P6, UR62, PT ;  /* 0x00000000003e782f */ /* 0x000fe400038c0000 */
[----:B------:R-:W-:Y:S01]  /*23fe0*/  MOV R14, UR62 ;  /* 0x0000003e000e7c02 */ /* 0x000fe20008000f00 */
[----:B------:R-:W-:Y:S10]  /*23ff0*/  ENDCOLLECTIVE ;  /* 0x000000000000791b */ /* 0x000ff40003800000 */
.L_x_827:
[----:B------:R-:W-:Y:S05]  /*24000*/  BSYNC B1 ;  /* 0x0000000000017941 */ /* 0x000fea0003800000 */
.L_x_826:
[----:B------:R-:W-:Y:S05]  /*24010*/  BRA `(.L_x_828) ;  /* 0xffffffec00d47947 */ /* 0x000fea000383ffff */
.L_x_808:
[----:B0-----:R0:W1:Y:S02]  /*24020*/  SYNCS.PHASECHK.TRANS64.TRYWAIT P0, [R15+URZ+0x30], R2 ;  /* 0x000030020f0075a7 */ /* 0x001064000800017f */
[----:B-1----:R-:W-:Y:S05]  /*24030*/  @!P0 NANOSLEEP.SYNCS 0x989680 ;  /* 0x009896800000895d */ /* 0x002fea0003900000 */
[----:B------:R-:W1:Y:S02]  /*24040*/  @!P0 SYNCS.PHASECHK.TRANS64 P0, [R15+URZ+0x30], R2 ;  /* 0x000030020f0085a7 */ /* 0x000e64000800007f */
[----:B-1----:R-:W-:Y:S05]  /*24050*/  @!P0 BRA `(.L_x_808) ;  /* 0xfffffffc00f08947 */ /* 0x002fea000383ffff */
[----:B------:R-:W-:Y:S05]  /*24060*/  BRA `(.L_x_829) ;  /* 0xfffffff000087947 */ /* 0x000fea000383ffff */
.L_x_816:
[----:B------:R-:W-:Y:S01]  /*24070*/  BSSY B0, `(.L_x_830) ;  /* 0x0000006000007945 */ /* 0x000fe20003800000 */
[----:B------:R-:W-:-:S07]  /*24080*/  IMAD.MOV.U32 R15, RZ, RZ, -0x1 ;  /* 0xffffffffff0f7424 */ /* 0x000fce00078e00ff */
[----:B------:R-:W-:Y:S05]  /*24090*/  WARPSYNC.COLLECTIVE R15, `(.L_x_831) ;  /* 0x000000000f0c7348 */ /* 0x000fea0003c00000 */
[----:B------:R-:W-:Y:S02]  /*240a0*/  ELECT P6, UR62, PT ;  /* 0x00000000003e782f */ /* 0x000fe400038c0000 */
[----:B------:R-:W-:Y:S01]  /*240b0*/  MOV R14, UR62 ;  /* 0x0000003e000e7c02 */ /* 0x000fe20008000f00 */
[----:B------:R-:W-:Y:S10]  /*240c0*/  ENDCOLLECTIVE ;  /* 0x000000000000791b */ /* 0x000ff40003800000 */
.L_x_831:
[----:B------:R-:W-:Y:S05]  /*240d0*/  BSYNC B0 ;  /* 0x0000000000007941 */ /* 0x000fea0003800000 */
.L_x_830:
[----:B------:R-:W-:Y:S05]  /*240e0*/  BRA `(.L_x_832) ;  /* 0xfffffff800807947 */ /* 0x000fea000383ffff */
.L_x_820:
[----:B0-----:R0:W1:Y:S02]  /*240f0*/  SYNCS.PHASECHK.TRANS64.TRYWAIT P0, [R5+URZ], R0 ;  /* 0x00000000050075a7 */ /* 0x001064000800017f */
[----:B-1----:R-:W-:Y:S05]  /*24100*/  @!P0 NANOSLEEP.SYNCS 0x989680 ;  /* 0x009896800000895d */ /* 0x002fea0003900000 */
[----:B------:R-:W1:Y:S02]  /*24110*/  @!P0 SYNCS.PHASECHK.TRANS64 P0, [R5+URZ], R0 ;  /* 0x00000000050085a7 */ /* 0x000e64000800007f */
[----:B-1----:R-:W-:Y:S05]  /*24120*/  @!P0 BRA `(.L_x_820) ;  /* 0xfffffffc00f08947 */ /* 0x002fea000383ffff */
[----:B------:R-:W-:Y:S05]  /*24130*/  BRA `(.L_x_833) ;  /* 0xfffffff800a87947 */ /* 0x000fea000383ffff */
.L_x_821:
[----:B0-----:R0:W1:Y:S02]  /*24140*/  SYNCS.PHASECHK.TRANS64.TRYWAIT P0, [R5+URZ], R0 ;  /* 0x00000000050075a7 */ /* 0x001064000800017f */
[----:B-1----:R-:W-:Y:S05]  /*24150*/  @!P0 NANOSLEEP.SYNCS 0x989680 ;  /* 0x009896800000895d */ /* 0x002fea0003900000 */
[----:B------:R-:W1:Y:S02]  /*24160*/  @!P0 SYNCS.PHASECHK.TRANS64 P0, [R5+URZ], R0 ;  /* 0x00000000050085a7 */ /* 0x000e64000800007f */
[----:B-1----:R-:W-:Y:S05]  /*24170*/  @!P0 BRA `(.L_x_821) ;  /* 0xfffffffc00f08947 */ /* 0x002fea000383ffff */
[----:B------:R-:W-:Y:S05]  /*24180*/  BRA `(.L_x_834) ;  /* 0xfffffff800b87947 */ /* 0x000fea000383ffff */
.L_x_822:
[----:B0-----:R0:W1:Y:S02]  /*24190*/  SYNCS.PHASECHK.TRANS64.TRYWAIT P0, [R5+URZ], R0 ;  /* 0x00000000050075a7 */ /* 0x001064000800017f */
[----:B-1----:R-:W-:Y:S05]  /*241a0*/  @!P0 NANOSLEEP.SYNCS 0x989680 ;  /* 0x009896800000895d */ /* 0x002fea0003900000 */
[----:B------:R-:W1:Y:S02]  /*241b0*/  @!P0 SYNCS.PHASECHK.TRANS64 P0, [R5+URZ], R0 ;  /* 0x00000000050085a7 */ /* 0x000e64000800007f */
[----:B-1----:R-:W-:Y:S05]  /*241c0*/  @!P0 BRA `(.L_x_822) ;  /* 0xfffffffc00f08947 */ /* 0x002fea000383ffff */
[----:B------:R-:W-:Y:S05]  /*241d0*/  BRA `(.L_x_835) ;  /* 0xfffffff800c87947 */ /* 0x000fea000383ffff */
.L_x_823:
[----:B0-----:R0:W1:Y:S02]  /*241e0*/  SYNCS.PHASECHK.TRANS64.TRYWAIT P0, [R5+URZ], R0 ;  /* 0x00000000050075a7 */ /* 0x001064000800017f */
[----:B-1----:R-:W-:Y:S05]  /*241f0*/  @!P0 NANOSLEEP.SYNCS 0x989680 ;  /* 0x009896800000895d */ /* 0x002fea0003900000 */
[----:B------:R-:W1:Y:S02]  /*24200*/  @!P0 SYNCS.PHASECHK.TRANS64 P0, [R5+URZ], R0 ;  /* 0x00000000050085a7 */ /* 0x000e64000800007f */
[----:B-1----:R-:W-:Y:S05]  /*24210*/  @!P0 BRA `(.L_x_823) ;  /* 0xfffffffc00f08947 */ /* 0x002fea000383ffff */
[----:B------:R-:W-:Y:S05]  /*24220*/  BRA `(.L_x_836) ;  /* 0xfffffff800d87947 */ /* 0x000fea000383ffff */
.L_x_824:
[----:B0-----:R0:W1:Y:S02]  /*24230*/  SYNCS.PHASECHK.TRANS64.TRYWAIT P0, [R5+URZ], R0 ;  /* 0x00000000050075a7 */ /* 0x001064000800017f */
[----:B-1----:R-:W-:Y:S05]  /*24240*/  @!P0 NANOSLEEP.SYNCS 0x989680 ;  /* 0x009896800000895d */ /* 0x002fea0003900000 */
[----:B------:R-:W1:Y:S02]  /*24250*/  @!P0 SYNCS.PHASECHK.TRANS64 P0, [R5+URZ], R0 ;  /* 0x00000000050085a7 */ /* 0x000e64000800007f */
[----:B-1----:R-:W-:Y:S05]  /*24260*/  @!P0 BRA `(.L_x_824) ;  /* 0xfffffffc00f08947 */ /* 0x002fea000383ffff */
[----:B------:R-:W-:Y:S05]  /*24270*/  BRA `(.L_x_837) ;  /* 0xfffffff800e87947 */ /* 0x000fea000383ffff */
.L_x_838:
[----:B------:R-:W-:-:S00]  /*24280*/  BRA `(.L_x_838) ;  /* 0xfffffffc00fc7947 */ /* 0x000fc0000383ffff */
[----:B------:R-:W-:-:S00]  /*24290*/  NOP ;  /* 0x0000000000007918 */ /* 0x000fc00000000000 */
        /* <DEDUP_REMOVED lines=14> */
.L_x_839:


//--------------------- .nv.global.init           --------------------------
	.section	.nv.global.init,"aw",@progbits
.nv.global.init:
	.type		$str$22,@object
	.size		$str$22,($str$23 - $str$22)
$str$22:
        /*0000*/ 	.byte	0x6b, 0x5f, 0x74, 0x69, 0x6c, 0x65, 0x5f, 0x63, 0x6f, 0x75, 0x6e, 0x74, 0x20, 0x3e, 0x3d, 0x20
        /*0010*/ 	.byte	0x31, 0x00
	.type		$str$23,@object
	.size		$str$23,(__unnamed_1 - $str$23)
$str$23:
        /*0012*/ 	.byte	0x2f, 0x74, 0x6d, 0x70, 0x2f, 0x63, 0x75, 0x74, 0x6c, 0x61, 0x73, 0x73, 0x5f, 0x73, 0x77, 0x65
        /*0022*/ 	.byte	0x65, 0x70, 0x5f, 0x73, 0x72, 0x63, 0x2f, 0x69, 0x6e, 0x63, 0x6c, 0x75, 0x64, 0x65, 0x2f, 0x63
        /*0032*/ 	.byte	0x75, 0x74, 0x6c, 0x61, 0x73, 0x73, 0x2f, 0x67, 0x65, 0x6d, 0x6d, 0x2f, 0x63, 0x6f, 0x6c, 0x6c
        /*0042*/ 	.byte	0x65, 0x63, 0x74, 0x69, 0x76, 0x65, 0x2f, 0x73, 0x6d, 0x39, 0x30, 0x5f, 0x6d, 0x6d, 0x61, 0x5f
        /*0052*/ 	.byte	0x74, 0x6d, 0x61, 0x5f, 0x67, 0x6d, 0x6d, 0x61, 0x5f, 0x73, 0x73, 0x5f, 0x77, 0x61, 0x72, 0x70
        /*0062*/ 	.byte	0x73, 0x70, 0x65, 0x63, 0x69, 0x61, 0x6c, 0x69, 0x7a, 0x65, 0x64, 0x2e, 0x68, 0x70, 0x70, 0x00
	.type		__unnamed_1,@object
	.size		__unnamed_1,(.L_0 - __unnamed_1)
__unnamed_1:
        /* <DEDUP_REMOVED lines=181> */
        /*0bc2*/ 	.byte	0x64, 0x65, 0x6e, 0x74, 0x69, 0x74, 0x79, 0x5d, 0x00
.L_0:


//--------------------- .nv.shared._ZN7cutlass13device_kernelINS_4gemm6kernel13GemmUniversalIN4cute5tupleIJiiiiEEENS1_10collective13CollectiveMmaINS1_34MainloopSm90TmaGmmaWarpSpecializedILi6ENS5_IJNS4_1CILi2EEENSA_ILi1EEESC_EEENS1_35KernelTmaWarpSpecializedCooperativeEEENS5_IJNSA_ILi192EEENSA_ILi384EEENSA_ILi32EEEEEENS_6half_tENS5_IJlSC_lEEESK_SL_NS4_8TiledMMAINS4_8MMA_AtomIJNS4_4SM904GMMA26MMA_64x192x16_F32F16F16_SSILNSP_5MajorE0ELSR_0ELNSP_7ScaleInE1ELSS_1EEEEEENS4_6LayoutISD_NS5_IJSC_NSA_ILi0EEESW_EEEEENS5_IJNS4_10UnderscoreESZ_SZ_EEEEENS4_13SM90_TMA_LOADENS4_14ComposedLayoutINS4_7SwizzleILi2ELi4ELi3EEENS4_18smem_ptr_flag_bitsILi16EEENSV_INS5_IJNSA_ILi8EEESI_EEENS5_IJSI_SC_EEEEEEEvNS4_8identityENS4_23SM90_TMA_LOAD_MULTICASTES1C_vS1D_EENS_8epilogue10collective6detail29Sm90TmaWarpSpecializedAdapterINS1H_15DefaultEpilogueISK_SL_SL_NS1G_6thread17LinearCombinationISK_Li1EffLNS1L_9ScaleType4KindE0ELNS_15FloatRoundStyleE2ESK_EENS1_15EpilogueDefaultEEEEEvvEEEEvNT_6ParamsE --------------------------
	.section	.nv.shared._ZN7cutlass13device_kernelINS_4gemm6kernel13GemmUniversalIN4cute5tupleIJiiiiEEENS1_10collective13CollectiveMmaINS1_34MainloopSm90TmaGmmaWarpSpecializedILi6ENS5_IJNS4_1CILi2EEENSA_ILi1EEESC_EEENS1_35KernelTmaWarpSpecializedCooperativeEEENS5_IJNSA_ILi192EEENSA_ILi384EEENSA_ILi32EEEEEENS_6half_tENS5_IJlSC_lEEESK_SL_NS4_8TiledMMAINS4_8MMA_AtomIJNS4_4SM904GMMA26MMA_64x192x16_F32F16F16_SSILNSP_5MajorE0ELSR_0ELNSP_7ScaleInE1ELSS_1EEEEEENS4_6LayoutISD_NS5_IJSC_NSA_ILi0EEESW_EEEEENS5_IJNS4_10UnderscoreESZ_SZ_EEEEENS4_13SM90_TMA_LOADENS4_14ComposedLayoutINS4_7SwizzleILi2ELi4ELi3EEENS4_18smem_ptr_flag_bitsILi16EEENSV_INS5_IJNSA_ILi8EEESI_EEENS5_IJSI_SC_EEEEEEEvNS4_8identityENS4_23SM90_TMA_LOAD_MULTICASTES1C_vS1D_EENS_8epilogue10collective6detail29Sm90TmaWarpSpecializedAdapterINS1H_15DefaultEpilogueISK_SL_SL_NS1G_6thread17LinearCombinationISK_Li1EffLNS1L_9ScaleType4KindE0ELNS_15FloatRoundStyleE2ESK_EENS1_15EpilogueDefaultEEEEEvvEEEEvNT_6ParamsE,"aw",@nobits
	.sectionflags	@""
	.align	16
	.zero		1024


//--------------------- .nv.shared.reserved.0     --------------------------
	.section	.nv.shared.reserved.0,"aw",@nobits
	.weak		__nv_reservedSMEM_offset_0_alias
	.size		__nv_reservedSMEM_offset_0_alias, 0, 0
	.other		__nv_reservedSMEM_offset_0_alias,@"STO_CUDA_RESERVED_SHARED STV_DEFAULT"
__nv_reservedSMEM_offset_0_alias:
	.zero		0


//--------------------- .nv.global                --------------------------
	.section	.nv.global,"aw",@nobits
.nv.global:
	.type		_ZN39_INTERNAL_c5028305_4_k_cu_87b4609c_53314cute1_E,@object
	.size		_ZN39_INTERNAL_c5028305_4_k_cu_87b4609c_53314cute1_E,(_ZN39_INTERNAL_c5028305_4_k_cu_87b4609c_53314cuda3std3__45__cpo6cbeginE - _ZN39_INTERNAL_c5028305_4_k_cu_87b4609c_53314cute1_E)
_ZN39_INTERNAL_c5028305_4_k_cu_87b4609c_53314cute1_E:
	.zero		1
	.type		_ZN39_INTERNAL_c5028305_4_k_cu_87b4609c_53314cuda3std3__45__cpo6cbeginE,@object
	.size		_ZN39_INTERNAL_c5028305_4_k_cu_87b4609c_53314cuda3std3__45__cpo6cbeginE,(_ZN39_INTERNAL_c5028305_4_k_cu_87b4609c_53314cuda3std3__48in_placeE - _ZN39_INTERNAL_c5028305_4_k_cu_87b4609c_53314cuda3std3__45__cpo6cbeginE)
_ZN39_INTERNAL_c5028305_4_k_cu_87b4609c_53314cuda3std3__45__cpo6cbeginE:
	.zero		1
	.type		_ZN39_INTERNAL_c5028305_4_k_cu_87b4609c_53314cuda3std3__48in_placeE,@object
	.size		_ZN39_INTERNAL_c5028305_4_k_cu_87b4609c_53314cuda3std3__48in_placeE,(_ZN39_INTERNAL_c5028305_4_k_cu_87b4609c_53314cuda3std6ranges3__45__cpo9iter_moveE - _ZN39_INTERNAL_c5028305_4_k_cu_87b4609c_53314cuda3std3__48in_placeE)
_ZN39_INTERNAL_c5028305_4_k_cu_87b4609c_53314cuda3std3__48in_placeE:
	.zero		1
	.type		_ZN39_INTERNAL_c5028305_4_k_cu_87b4609c_53314cuda3std6ranges3__45__cpo9iter_moveE,@object
	.size		_ZN39_INTERNAL_c5028305_4_k_cu_87b4609c_53314cuda3std6ranges3__45__cpo9iter_moveE,(_ZN39_INTERNAL_c5028305_4_k_cu_87b4609c_53314cuda3std3__45__cpo5beginE - _ZN39_INTERNAL_c5028305_4_k_cu_87b4609c_53314cuda3std6ranges3__45__cpo9iter_moveE)
_ZN39_INTERNAL_c5028305_4_k_cu_87b4609c_53314cuda3std6ranges3__45__cpo9iter_moveE:
	.zero		1
	.type		_ZN39_INTERNAL_c5028305_4_k_cu_87b4609c_53314cuda3std3__45__cpo5beginE,@object
	.size		_ZN39_INTERNAL_c5028305_4_k_cu_87b4609c_53314cuda3std3__45__cpo5beginE,(_ZN39_INTERNAL_c5028305_4_k_cu_87b4609c_53314cuda3std3__441_GLOBAL__N__c5028305_4_k_cu_87b4609c_53316ignoreE - _ZN39_INTERNAL_c5028305_4_k_cu_87b4609c_53314cuda3std3__45__cpo5beginE)
_ZN39_INTERNAL_c5028305_4_k_cu_87b4609c_53314cuda3std3__45__cpo5beginE:
	.zero		1
	.type		_ZN39_INTERNAL_c5028305_4_k_cu_87b4609c_53314cuda3std3__441_GLOBAL__N__c5028305_4_k_cu_87b4609c_53316ignoreE,@object
	.size		_ZN39_INTERNAL_c5028305_4_k_cu_87b4609c_53314cuda3std3__441_GLOBAL__N__c5028305_4_k_cu_87b4609c_53316ignoreE,(_ZN39_INTERNAL_c5028305_4_k_cu_87b4609c_53314cute7productE - _ZN39_INTERNAL_c5028305_4_k_cu_87b4609c_53314cuda3std3__441_GLOBAL__N__c5028305_4_k_cu_87b4609c_53316ignoreE)
_ZN39_INTERNAL_c5028305_4_k_cu_87b4609c_53314cuda3std3__441_GLOBAL__N__c5028305_4_k_cu_87b4609c_53316ignoreE:
	.zero		1
	.type		_ZN39_INTERNAL_c5028305_4_k_cu_87b4609c_53314cute7productE,@object
	.size		_ZN39_INTERNAL_c5028305_4_k_cu_87b4609c_53314cute7productE,(_ZN39_INTERNAL_c5028305_4_k_cu_87b4609c_53314cuda3std3__45__cpo3endE - _ZN39_INTERNAL_c5028305_4_k_cu_87b4609c_53314cute7productE)
_ZN39_INTERNAL_c5028305_4_k_cu_87b4609c_53314cute7productE:
	.zero		1
	.type		_ZN39_INTERNAL_c5028305_4_k_cu_87b4609c_53314cuda3std3__45__cpo3endE,@object
	.size		_ZN39_INTERNAL_c5028305_4_k_cu_87b4609c_53314cuda3std3__45__cpo3endE,(_ZN39_INTERNAL_c5028305_4_k_cu_87b4609c_53314cuda3std3__419piecewise_constructE - _ZN39_INTERNAL_c5028305_4_k_cu_87b4609c_53314cuda3std3__45__cpo3endE)
_ZN39_INTERNAL_c5028305_4_k_cu_87b4609c_53314cuda3std3__45__cpo3endE:
	.zero		1
	.type		_ZN39_INTERNAL_c5028305_4_k_cu_87b4609c_53314cuda3std3__419piecewise_constructE,@object
	.size		_ZN39_INTERNAL_c5028305_4_k_cu_87b4609c_53314cuda3std3__419piecewise_constructE,(_ZN39_INTERNAL_c5028305_4_k_cu_87b4609c_53314cuda3std3__45__cpo4cendE - _ZN39_INTERNAL_c5028305_4_k_cu_87b4609c_53314cuda3std3__419piecewise_constructE)
_ZN39_INTERNAL_c5028305_4_k_cu_87b4609c_53314cuda3std3__419piecewise_constructE:
	.zero		1
	.type		_ZN39_INTERNAL_c5028305_4_k_cu_87b4609c_53314cuda3std3__45__cpo4cendE,@object
	.size		_ZN39_INTERNAL_c5028305_4_k_cu_87b4609c_53314cuda3std3__45__cpo4cendE,(_ZN39_INTERNAL_c5028305_4_k_cu_87b4609c_53314cuda3std6ranges3__45__cpo4swapE - _ZN39_INTERNAL_c5028305_4_k_cu_87b4609c_53314cuda3std3__45__cpo4cendE)
_ZN39_INTERNAL_c5028305_4_k_cu_87b4609c_53314cuda3std3__45__cpo4cendE:
	.zero		1
	.type		_ZN39_INTERNAL_c5028305_4_k_cu_87b4609c_53314cuda3std6ranges3__45__cpo4swapE,@object
	.size		_ZN39_INTERNAL_c5028305_4_k_cu_87b4609c_53314cuda3std6ranges3__45__cpo4swapE,(.L_8 - _ZN39_INTERNAL_c5028305_4_k_cu_87b4609c_53314cuda3std6ranges3__45__cpo4swapE)
_ZN39_INTERNAL_c5028305_4_k_cu_87b4609c_53314cuda3std6ranges3__45__cpo4swapE:
	.zero		1
.L_8:


//--------------------- .nv.constant0._ZN7cutlass13device_kernelINS_4gemm6kernel13GemmUniversalIN4cute5tupleIJiiiiEEENS1_10collective13CollectiveMmaINS1_34MainloopSm90TmaGmmaWarpSpecializedILi6ENS5_IJNS4_1CILi2EEENSA_ILi1EEESC_EEENS1_35KernelTmaWarpSpecializedCooperativeEEENS5_IJNSA_ILi192EEENSA_ILi384EEENSA_ILi32EEEEEENS_6half_tENS5_IJlSC_lEEESK_SL_NS4_8TiledMMAINS4_8MMA_AtomIJNS4_4SM904GMMA26MMA_64x192x16_F32F16F16_SSILNSP_5MajorE0ELSR_0ELNSP_7ScaleInE1ELSS_1EEEEEENS4_6LayoutISD_NS5_IJSC_NSA_ILi0EEESW_EEEEENS5_IJNS4_10UnderscoreESZ_SZ_EEEEENS4_13SM90_TMA_LOADENS4_14ComposedLayoutINS4_7SwizzleILi2ELi4ELi3EEENS4_18smem_ptr_flag_bitsILi16EEENSV_INS5_IJNSA_ILi8EEESI_EEENS5_IJSI_SC_EEEEEEEvNS4_8identityENS4_23SM90_TMA_LOAD_MULTICASTES1C_vS1D_EENS_8epilogue10collective6detail29Sm90TmaWarpSpecializedAdapterINS1H_15DefaultEpilogueISK_SL_SL_NS1G_6thread17LinearCombinationISK_Li1EffLNS1L_9ScaleType4KindE0ELNS_15FloatRoundStyleE2ESK_EENS1_15EpilogueDefaultEEEEEvvEEEEvNT_6ParamsE --------------------------
	.section	.nv.constant0._ZN7cutlass13device_kernelINS_4gemm6kernel13GemmUniversalIN4cute5tupleIJiiiiEEENS1_10collective13CollectiveMmaINS1_34MainloopSm90TmaGmmaWarpSpecializedILi6ENS5_IJNS4_1CILi2EEENSA_ILi1EEESC_EEENS1_35KernelTmaWarpSpecializedCooperativeEEENS5_IJNSA_ILi192EEENSA_ILi384EEENSA_ILi32EEEEEENS_6half_tENS5_IJlSC_lEEESK_SL_NS4_8TiledMMAINS4_8MMA_AtomIJNS4_4SM904GMMA26MMA_64x192x16_F32F16F16_SSILNSP_5MajorE0ELSR_0ELNSP_7ScaleInE1ELSS_1EEEEEENS4_6LayoutISD_NS5_IJSC_NSA_ILi0EEESW_EEEEENS5_IJNS4_10UnderscoreESZ_SZ_EEEEENS4_13SM90_TMA_LOADENS4_14ComposedLayoutINS4_7SwizzleILi2ELi4ELi3EEENS4_18smem_ptr_flag_bitsILi16EEENSV_INS5_IJNSA_ILi8EEESI_EEENS5_IJSI_SC_EEEEEEEvNS4_8identityENS4_23SM90_TMA_LOAD_MULTICASTES1C_vS1D_EENS_8epilogue10collective6detail29Sm90TmaWarpSpecializedAdapterINS1H_15DefaultEpilogueISK_SL_SL_NS1G_6thread17LinearCombinationISK_Li1EffLNS1L_9ScaleType4KindE0ELNS_15FloatRoundStyleE2ESK_EENS1_15EpilogueDefaultEEEEEvvEEEEvNT_6ParamsE,"a",@progbits
	.sectionflags	@""
	.align	4
.nv.constant0._ZN7cutlass13device_kernelINS_4gemm6kernel13GemmUniversalIN4cute5tupleIJiiiiEEENS1_10collective13CollectiveMmaINS1_34MainloopSm90TmaGmmaWarpSpecializedILi6ENS5_IJNS4_1CILi2EEENSA_ILi1EEESC_EEENS1_35KernelTmaWarpSpecializedCooperativeEEENS5_IJNSA_ILi192EEENSA_ILi384EEENSA_ILi32EEEEEENS_6half_tENS5_IJlSC_lEEESK_SL_NS4_8TiledMMAINS4_8MMA_AtomIJNS4_4SM904GMMA26MMA_64x192x16_F32F16F16_SSILNSP_5MajorE0ELSR_0ELNSP_7ScaleInE1ELSS_1EEEEEENS4_6LayoutISD_NS5_IJSC_NSA_ILi0EEESW_EEEEENS5_IJNS4_10UnderscoreESZ_SZ_EEEEENS4_13SM90_TMA_LOADENS4_14ComposedLayoutINS4_7SwizzleILi2ELi4ELi3EEENS4_18smem_ptr_flag_bitsILi16EEENSV_INS5_IJNSA_ILi8EEESI_EEENS5_IJSI_SC_EEEEEEEvNS4_8identityENS4_23SM90_TMA_LOAD_MULTICASTES1C_vS1D_EENS_8epilogue10collective6detail29Sm90TmaWarpSpecializedAdapterINS1H_15DefaultEpilogueISK_SL_SL_NS1G_6thread17LinearCombinationISK_Li1EffLNS1L_9ScaleType4KindE0ELNS_15FloatRoundStyleE2ESK_EENS1_15EpilogueDefaultEEEEEvvEEEEvNT_6ParamsE:
	.zero		1664


//--------------------- SYMBOLS --------------------------

	.type		.nv.reservedSmem.offset0,@object
	.size		.nv.reservedSmem.offset0,0x4
	.type		__assertfail,@function
